// auto-generated by cutlass_sweep.gemm — config: {"arch": "sm_90", "cluster_m": 1, "cluster_n": 1, "dtype": "fp32", "dtype_b": "fp32", "layout": "nt", "stages": 7, "tile_k": 128, "tile_m": 256, "tile_n": 256}
#include "cutlass/cutlass.h"
#include "cutlass/gemm/collective/collective_builder.hpp"
#include "cutlass/gemm/device/gemm_universal_adapter.h"
#include "cutlass/gemm/kernel/gemm_universal.hpp"
#include "cutlass/epilogue/collective/collective_builder.hpp"

using ElemA = float;
using ElemB = float;
using ElemCD = float;
using Acc  = float;
using TileShape    = cute::Shape<cute::_256, cute::_256, cute::_128>;
using ClusterShape = cute::Shape<cute::_1, cute::_1, cute::_1>;

using CollectiveEpilogue = typename cutlass::epilogue::collective::CollectiveBuilder<
    cutlass::arch::Sm90, cutlass::arch::OpClassTensorOp,
    TileShape, ClusterShape,
    cutlass::epilogue::collective::EpilogueTileAuto,
    Acc, Acc,
    ElemCD, cutlass::layout::RowMajor, 128 / cutlass::sizeof_bits<ElemCD>::value,
    ElemCD, cutlass::layout::RowMajor, 128 / cutlass::sizeof_bits<ElemCD>::value,
    cutlass::epilogue::collective::EpilogueScheduleAuto
  >::CollectiveOp;

using CollectiveMainloop = typename cutlass::gemm::collective::CollectiveBuilder<
    cutlass::arch::Sm90, cutlass::arch::OpClassTensorOp,
    ElemA, cutlass::layout::RowMajor, 128 / cutlass::sizeof_bits<ElemA>::value,
    ElemB, cutlass::layout::ColumnMajor, 128 / cutlass::sizeof_bits<ElemB>::value,
    Acc,
    TileShape, ClusterShape,
    cutlass::gemm::collective::StageCount<7>,
    cutlass::gemm::collective::KernelScheduleAuto
  >::CollectiveOp;

using GemmKernel = cutlass::gemm::kernel::GemmUniversal<
    cute::Shape<int,int,int,int>,
    CollectiveMainloop,
    CollectiveEpilogue
>;
using Gemm = cutlass::gemm::device::GemmUniversalAdapter<GemmKernel>;

// Force the device kernel symbol into the cubin without needing a host main.
auto* _anchor = &cutlass::device_kernel<GemmKernel>;


// ===== COMPILED SASS (sm_90a) =====

	.target	sm_90a

	.elftype	@"ET_EXEC"


//--------------------- .note.nv.tkinfo           --------------------------
	.section	.note.nv.tkinfo,"",@"SHT_NOTE"
	.sectionflags	@"SHF_NOTE_NV_TKINFO"
	.tkinfo
        /*0018*/ 	.word	0x00000002
        /*0030*/ 	.string	""
        /*0030*/ 	.string	"ptxas"
        /*0030*/ 	.string	"Cuda compilation tools, release 13.0, V13.0.88"
        /*0030*/ 	.string	"Build cuda_13.0.r13.0/compiler.36424714_0"
        /*0030*/ 	.string	"-arch sm_90a -m 64 "



//--------------------- .note.nv.cuinfo           --------------------------
	.section	.note.nv.cuinfo,"",@"SHT_NOTE"
	.sectionflags	@"SHF_NOTE_NV_CUINFO"
        /*0018*/ 	.short	0x0002
        /*001a*/ 	.short	0x005a
        /*001c*/ 	.short	0x0082
	.zero		2


//--------------------- .nv.info                  --------------------------
	.section	.nv.info,"",@"SHT_CUDA_INFO"
	.align	4


	//----- nvinfo : EIATTR_REGCOUNT
	.align		4
        /*0000*/ 	.byte	0x04, 0x2f
        /*0002*/ 	.short	(.L_15 - .L_14)
	.align		4
.L_14:
        /*0004*/ 	.word	index@(_ZN7cutlass13device_kernelINS_4gemm6kernel13GemmUniversalIN4cute5tupleIJiiiiEEENS1_10collective13CollectiveMmaINS1_34MainloopSm90TmaGmmaWarpSpecializedILi7ENS5_IJNS4_1CILi1EEESB_SB_EEENS1_35KernelTmaWarpSpecializedCooperativeEEENS5_IJNSA_ILi256EEESF_NSA_ILi128EEEEEEfNS5_IJlSB_lEEEfSI_NS4_8TiledMMAINS4_8MMA_AtomIJNS4_4SM904GMMA30MMA_64x256x8_F32TF32TF32_SS_TNILNSM_7ScaleInE1ELSO_1EEEEEENS4_6LayoutINS5_IJNSA_ILi2EEESB_SB_EEENS5_IJSB_NSA_ILi0EEESU_EEEEENS5_IJNS4_10UnderscoreESX_SX_EEEEENS4_13SM90_TMA_LOADENS4_14ComposedLayoutINS4_7SwizzleILi3ELi4ELi3EEENS4_18smem_ptr_flag_bitsILi32EEENSR_INS5_IJNSA_ILi8EEENSA_ILi32EEEEEENS5_IJS17_SB_EEEEEEEvNS4_8identityES10_S1B_vS1C_EENS_8epilogue10collective6detail29Sm90TmaWarpSpecializedAdapterINS1F_15DefaultEpilogueIfSI_SI_NS1E_6thread17LinearCombinationIfLi1EffLNS1J_9ScaleType4KindE0ELNS_15FloatRoundStyleE2EfEENS1_15EpilogueDefaultEEEEEvvEEEEvNT_6ParamsE)
        /*0008*/ 	.word	0x000000a8


	//----- nvinfo : EIATTR_FRAME_SIZE
	.align		4
.L_15:
        /*000c*/ 	.byte	0x04, 0x11
        /*000e*/ 	.short	(.L_17 - .L_16)
	.align		4
.L_16:
        /*0010*/ 	.word	index@(_ZN7cutlass13device_kernelINS_4gemm6kernel13GemmUniversalIN4cute5tupleIJiiiiEEENS1_10collective13CollectiveMmaINS1_34MainloopSm90TmaGmmaWarpSpecializedILi7ENS5_IJNS4_1CILi1EEESB_SB_EEENS1_35KernelTmaWarpSpecializedCooperativeEEENS5_IJNSA_ILi256EEESF_NSA_ILi128EEEEEEfNS5_IJlSB_lEEEfSI_NS4_8TiledMMAINS4_8MMA_AtomIJNS4_4SM904GMMA30MMA_64x256x8_F32TF32TF32_SS_TNILNSM_7ScaleInE1ELSO_1EEEEEENS4_6LayoutINS5_IJNSA_ILi2EEESB_SB_EEENS5_IJSB_NSA_ILi0EEESU_EEEEENS5_IJNS4_10UnderscoreESX_SX_EEEEENS4_13SM90_TMA_LOADENS4_14ComposedLayoutINS4_7SwizzleILi3ELi4ELi3EEENS4_18smem_ptr_flag_bitsILi32EEENSR_INS5_IJNSA_ILi8EEENSA_ILi32EEEEEENS5_IJS17_SB_EEEEEEEvNS4_8identityES10_S1B_vS1C_EENS_8epilogue10collective6detail29Sm90TmaWarpSpecializedAdapterINS1F_15DefaultEpilogueIfSI_SI_NS1E_6thread17LinearCombinationIfLi1EffLNS1J_9ScaleType4KindE0ELNS_15FloatRoundStyleE2EfEENS1_15EpilogueDefaultEEEEEvvEEEEvNT_6ParamsE)
        /*0014*/ 	.word	0x000017d0


	//----- nvinfo : EIATTR_MIN_STACK_SIZE
	.align		4
.L_17:
        /*0018*/ 	.byte	0x04, 0x12
        /*001a*/ 	.short	(.L_19 - .L_18)
	.align		4
.L_18:
        /*001c*/ 	.word	index@(_ZN7cutlass13device_kernelINS_4gemm6kernel13GemmUniversalIN4cute5tupleIJiiiiEEENS1_10collective13CollectiveMmaINS1_34MainloopSm90TmaGmmaWarpSpecializedILi7ENS5_IJNS4_1CILi1EEESB_SB_EEENS1_35KernelTmaWarpSpecializedCooperativeEEENS5_IJNSA_ILi256EEESF_NSA_ILi128EEEEEEfNS5_IJlSB_lEEEfSI_NS4_8TiledMMAINS4_8MMA_AtomIJNS4_4SM904GMMA30MMA_64x256x8_F32TF32TF32_SS_TNILNSM_7ScaleInE1ELSO_1EEEEEENS4_6LayoutINS5_IJNSA_ILi2EEESB_SB_EEENS5_IJSB_NSA_ILi0EEESU_EEEEENS5_IJNS4_10UnderscoreESX_SX_EEEEENS4_13SM90_TMA_LOADENS4_14ComposedLayoutINS4_7SwizzleILi3ELi4ELi3EEENS4_18smem_ptr_flag_bitsILi32EEENSR_INS5_IJNSA_ILi8EEENSA_ILi32EEEEEENS5_IJS17_SB_EEEEEEEvNS4_8identityES10_S1B_vS1C_EENS_8epilogue10collective6detail29Sm90TmaWarpSpecializedAdapterINS1F_15DefaultEpilogueIfSI_SI_NS1E_6thread17LinearCombinationIfLi1EffLNS1J_9ScaleType4KindE0ELNS_15FloatRoundStyleE2EfEENS1_15EpilogueDefaultEEEEEvvEEEEvNT_6ParamsE)
        /*0020*/ 	.word	0x000017d0
.L_19:


//--------------------- .nv.compat                --------------------------
	.section	.nv.compat,"",@"SHT_CUDA_COMPAT_INFO"
	.align	4
        /*0000*/ 	.byte	0x02, 0x09, 0x01, 0x00, 0x02, 0x02, 0x04, 0x00, 0x02, 0x05, 0x05, 0x00, 0x03, 0x07, 0x01, 0x01
        /*0010*/ 	.byte	0x02, 0x03, 0x01, 0x00, 0x02, 0x06, 0x01, 0x00, 0x04, 0x0b, 0x08, 0x00, 0x00, 0x00, 0x00, 0x00
        /*0020*/ 	.byte	0x00, 0x00, 0x00, 0x00


//--------------------- .nv.info._ZN7cutlass13device_kernelINS_4gemm6kernel13GemmUniversalIN4cute5tupleIJiiiiEEENS1_10collective13CollectiveMmaINS1_34MainloopSm90TmaGmmaWarpSpecializedILi7ENS5_IJNS4_1CILi1EEESB_SB_EEENS1_35KernelTmaWarpSpecializedCooperativeEEENS5_IJNSA_ILi256EEESF_NSA_ILi128EEEEEEfNS5_IJlSB_lEEEfSI_NS4_8TiledMMAINS4_8MMA_AtomIJNS4_4SM904GMMA30MMA_64x256x8_F32TF32TF32_SS_TNILNSM_7ScaleInE1ELSO_1EEEEEENS4_6LayoutINS5_IJNSA_ILi2EEESB_SB_EEENS5_IJSB_NSA_ILi0EEESU_EEEEENS5_IJNS4_10UnderscoreESX_SX_EEEEENS4_13SM90_TMA_LOADENS4_14ComposedLayoutINS4_7SwizzleILi3ELi4ELi3EEENS4_18smem_ptr_flag_bitsILi32EEENSR_INS5_IJNSA_ILi8EEENSA_ILi32EEEEEENS5_IJS17_SB_EEEEEEEvNS4_8identityES10_S1B_vS1C_EENS_8epilogue10collective6detail29Sm90TmaWarpSpecializedAdapterINS1F_15DefaultEpilogueIfSI_SI_NS1E_6thread17LinearCombinationIfLi1EffLNS1J_9ScaleType4KindE0ELNS_15FloatRoundStyleE2EfEENS1_15EpilogueDefaultEEEEEvvEEEEvNT_6ParamsE --------------------------
	.section	.nv.info._ZN7cutlass13device_kernelINS_4gemm6kernel13GemmUniversalIN4cute5tupleIJiiiiEEENS1_10collective13CollectiveMmaINS1_34MainloopSm90TmaGmmaWarpSpecializedILi7ENS5_IJNS4_1CILi1EEESB_SB_EEENS1_35KernelTmaWarpSpecializedCooperativeEEENS5_IJNSA_ILi256EEESF_NSA_ILi128EEEEEEfNS5_IJlSB_lEEEfSI_NS4_8TiledMMAINS4_8MMA_AtomIJNS4_4SM904GMMA30MMA_64x256x8_F32TF32TF32_SS_TNILNSM_7ScaleInE1ELSO_1EEEEEENS4_6LayoutINS5_IJNSA_ILi2EEESB_SB_EEENS5_IJSB_NSA_ILi0EEESU_EEEEENS5_IJNS4_10UnderscoreESX_SX_EEEEENS4_13SM90_TMA_LOADENS4_14ComposedLayoutINS4_7SwizzleILi3ELi4ELi3EEENS4_18smem_ptr_flag_bitsILi32EEENSR_INS5_IJNSA_ILi8EEENSA_ILi32EEEEEENS5_IJS17_SB_EEEEEEEvNS4_8identityES10_S1B_vS1C_EENS_8epilogue10collective6detail29Sm90TmaWarpSpecializedAdapterINS1F_15DefaultEpilogueIfSI_SI_NS1E_6thread17LinearCombinationIfLi1EffLNS1J_9ScaleType4KindE0ELNS_15FloatRoundStyleE2EfEENS1_15EpilogueDefaultEEEEEvvEEEEvNT_6ParamsE,"",@"SHT_CUDA_INFO"
	.sectionflags	@""
	.align	4


	//----- nvinfo : EIATTR_CUDA_API_VERSION
	.align		4
        /*0000*/ 	.byte	0x04, 0x37
        /*0002*/ 	.short	(.L_21 - .L_20)
.L_20:
        /*0004*/ 	.word	0x00000082


	//----- nvinfo : EIATTR_KPARAM_INFO
	.align		4
.L_21:
        /*0008*/ 	.byte	0x04, 0x17
        /*000a*/ 	.short	(.L_23 - .L_22)
.L_22:
        /*000c*/ 	.word	0x00000000
        /*0010*/ 	.short	0x0000
        /*0012*/ 	.short	0x0070
        /*0014*/ 	.byte	0x00, 0xf0, 0x01, 0x10


	//----- nvinfo : EIATTR_SPARSE_MMA_MASK
	.align		4
.L_23:
        /*0018*/ 	.byte	0x03, 0x50
        /*001a*/ 	.short	0x0000


	//----- nvinfo : EIATTR_MAXREG_COUNT
	.align		4
        /*001c*/ 	.byte	0x03, 0x1b
        /*001e*/ 	.short	0x00a8


	//----- nvinfo : EIATTR_NUM_BARRIERS
	.align		4
        /*0020*/ 	.byte	0x02, 0x4c
        /*0022*/ 	.byte	0x01
	.zero		1


	//----- nvinfo : EIATTR_EXTERNS
	.align		4
        /*0024*/ 	.byte	0x04, 0x0f
        /*0026*/ 	.short	(.L_25 - .L_24)


	//   ....[0]....
	.align		4
.L_24:
        /*0028*/ 	.word	index@(__assertfail)


	//----- nvinfo : EIATTR_ANNOTATIONS
	.align		4
.L_25:
        /*002c*/ 	.byte	0x04, 0x55
        /*002e*/ 	.short	(.L_27 - .L_26)


	//   ....[0]....
.L_26:
        /*0030*/ 	.word	0x00000001
        /*0034*/ 	.byte	0xf0, 0x06, 0x00, 0x00, 0x01, 0x00, 0x00, 0x00, 0x10, 0x07, 0x00, 0x00, 0x01, 0x00, 0x00, 0x00
        /* <DEDUP_REMOVED lines=2722> */
        /*aa64*/ 	.byte	0x70, 0xfe, 0x02, 0x00, 0x01, 0x00, 0x00, 0x00, 0x90, 0xfe, 0x02, 0x00


	//----- nvinfo : EIATTR_MERCURY_ISA_VERSION
	.align		4
.L_27:
        /*aa70*/ 	.byte	0x03, 0x5f
        /*aa72*/ 	.short	0x0101


	//----- nvinfo : EIATTR_INT_WARP_WIDE_INSTR_OFFSETS
	.align		4
        /*aa74*/ 	.byte	0x04, 0x31
        /*aa76*/ 	.short	(.L_29 - .L_28)


	//   ....[0]....
.L_28:
        /*aa78*/ 	.word	0x00000560


	//   ....[1]....
        /*aa7c*/ 	.word	0x00000570


	//   ....[2]....
        /*aa80*/ 	.word	0x00000600


	//----- nvinfo : EIATTR_COOP_GROUP_MASK_REGIDS
	.align		4
.L_29:
        /*aa84*/ 	.byte	0x04, 0x29
        /*aa86*/ 	.short	(.L_31 - .L_30)


	//   ....[0]....
.L_30:
        /*aa88*/ 	.word	0xffffffff


	//   ....[1]....
        /*aa8c*/ 	.word	0xffffffff


	//   ....[2]....
        /*aa90*/ 	.word	0xffffffff


	//   ....[3]....
        /*aa94*/ 	.word	0xffffffff


	//   ....[4]....
        /*aa98*/ 	.word	0xffffffff


	//----- nvinfo : EIATTR_COOP_GROUP_INSTR_OFFSETS
	.align		4
.L_31:
        /*aa9c*/ 	.byte	0x04, 0x28
        /*aa9e*/ 	.short	(.L_33 - .L_32)


	//   ....[0]....
.L_32:
        /*aaa0*/ 	.word	0x00000070


	//   ....[1]....
        /*aaa4*/ 	.word	0x00000080


	//   ....[2]....
        /*aaa8*/ 	.word	0x000001a0


	//   ....[3]....
        /*aaac*/ 	.word	0x00000410


	//   ....[4]....
        /*aab0*/ 	.word	0x000011d0


	//----- nvinfo : EIATTR_REG_RECONFIG
	.align		4
.L_33:
        /*aab4*/ 	.byte	0x01, 0x54
	.zero		2


	//----- nvinfo : EIATTR_SYSCALL_OFFSETS
	.align		4
        /*aab8*/ 	.byte	0x04, 0x46
        /*aaba*/ 	.short	(.L_35 - .L_34)


	//   ....[0]....
.L_34:
        /*aabc*/ 	.word	0x00001380


	//----- nvinfo : EIATTR_MBARRIER_INSTR_OFFSETS
	.align		4
.L_35:
        /*aac0*/ 	.byte	0x04, 0x39
        /*aac2*/ 	.short	(.L_37 - .L_36)


	//   ....[0]....
.L_36:
        /*aac4*/ 	.word	0x00000320
        /*aac8*/ 	.word	0x000000ff
        /*aacc*/ 	.word	0x00000000
        /*aad0*/ 	.short	0x0100
        /*aad2*/ 	.byte	0x08
	.zero		1


	//   ....[1]....
        /*aad4*/ 	.word	0x00000330
        /*aad8*/ 	.word	0x000000ff
        /*aadc*/ 	.word	0x00000038
        /*aae0*/ 	.short	0x0100
        /*aae2*/ 	.byte	0x08
	.zero		1


	//   ....[2]....
        /*aae4*/ 	.word	0x00000340
        /*aae8*/ 	.word	0x000000ff
        /*aaec*/ 	.word	0x00000008
        /*aaf0*/ 	.short	0x0100
        /*aaf2*/ 	.byte	0x08
	.zero		1


	//   ....[3]....
        /*aaf4*/ 	.word	0x00000350
        /*aaf8*/ 	.word	0x000000ff
        /*aafc*/ 	.word	0x00000040
        /*ab00*/ 	.short	0x0100
        /*ab02*/ 	.byte	0x08
	.zero		1


	//   ....[4]....
        /*ab04*/ 	.word	0x00000360
        /*ab08*/ 	.word	0x000000ff
        /*ab0c*/ 	.word	0x00000010
        /*ab10*/ 	.short	0x0100
        /*ab12*/ 	.byte	0x08
	.zero		1


	//   ....[5]....
        /*ab14*/ 	.word	0x00000370
        /*ab18*/ 	.word	0x000000ff
        /*ab1c*/ 	.word	0x00000048
        /*ab20*/ 	.short	0x0100
        /*ab22*/ 	.byte	0x08
	.zero		1


	//   ....[6]....
        /*ab24*/ 	.word	0x00000380
        /*ab28*/ 	.word	0x000000ff
        /*ab2c*/ 	.word	0x00000018
        /*ab30*/ 	.short	0x0100
        /*ab32*/ 	.byte	0x08
	.zero		1


	//   ....[7]....
        /*ab34*/ 	.word	0x00000390
        /*ab38*/ 	.word	0x000000ff
        /*ab3c*/ 	.word	0x00000050
        /*ab40*/ 	.short	0x0100
        /*ab42*/ 	.byte	0x08
	.zero		1


	//   ....[8]....
        /*ab44*/ 	.word	0x000003a0
        /*ab48*/ 	.word	0x000000ff
        /*ab4c*/ 	.word	0x00000020
        /*ab50*/ 	.short	0x0100
        /*ab52*/ 	.byte	0x08
	.zero		1


	//   ....[9]....
        /*ab54*/ 	.word	0x000003b0
        /*ab58*/ 	.word	0x000000ff
        /*ab5c*/ 	.word	0x00000058
        /*ab60*/ 	.short	0x0100
        /*ab62*/ 	.byte	0x08
	.zero		1


	//   ....[10]....
        /*ab64*/ 	.word	0x000003c0
        /*ab68*/ 	.word	0x000000ff
        /*ab6c*/ 	.word	0x00000028
        /*ab70*/ 	.short	0x0100
        /*ab72*/ 	.byte	0x08
	.zero		1


	//   ....[11]....
        /*ab74*/ 	.word	0x000003d0
        /*ab78*/ 	.word	0x000000ff
        /*ab7c*/ 	.word	0x00000060
        /*ab80*/ 	.short	0x0100
        /*ab82*/ 	.byte	0x08
	.zero		1


	//   ....[12]....
        /*ab84*/ 	.word	0x000003e0
        /*ab88*/ 	.word	0x000000ff
        /*ab8c*/ 	.word	0x00000030
        /*ab90*/ 	.short	0x0100
        /*ab92*/ 	.byte	0x08
	.zero		1


	//   ....[13]....
        /*ab94*/ 	.word	0x000003f0
        /*ab98*/ 	.word	0x000000ff
        /*ab9c*/ 	.word	0x00000068
        /*aba0*/ 	.short	0x0100
        /*aba2*/ 	.byte	0x08
	.zero		1


	//   ....[14]....
        /*aba4*/ 	.word	0x00000680
        /*aba8*/ 	.word	0x000000ff
        /*abac*/ 	.word	0x00000080
        /*abb0*/ 	.short	0x0100
        /*abb2*/ 	.byte	0x10
	.zero		1


	//   ....[15]....
        /*abb4*/ 	.word	0x00000720
        /*abb8*/ 	.word	0x000000ff
        /*abbc*/ 	.word	0x00000088
        /*abc0*/ 	.short	0x0100
        /*abc2*/ 	.byte	0x10
	.zero		1


	//   ....[16]....
        /*abc4*/ 	.word	0x00001420
        /*abc8*/ 	.word	0x00000003
        /*abcc*/ 	.word	0x00000000
        /*abd0*/ 	.short	0x010a
        /*abd2*/ 	.byte	0x3f
	.zero		1


	//   ....[17]....
        /*abd4*/ 	.word	0x00001460
        /*abd8*/ 	.word	0x00000003
        /*abdc*/ 	.word	0x00000000
        /*abe0*/ 	.short	0x010a
        /*abe2*/ 	.byte	0x3f
	.zero		1


	//   ....[18]....
        /*abe4*/ 	.word	0x00010a00
        /*abe8*/ 	.word	0x000000ff
        /*abec*/ 	.word	0x00000000
        /*abf0*/ 	.short	0x010a
        /*abf2*/ 	.byte	0x0a
	.zero		1


	//   ....[19]....
        /*abf4*/ 	.word	0x00010a40
        /*abf8*/ 	.word	0x000000ff
        /*abfc*/ 	.word	0x00000000
        /*ac00*/ 	.short	0x010a
        /*ac02*/ 	.byte	0x0a
	.zero		1


	//   ....[20]....
        /*ac04*/ 	.word	0x00020aa0
        /*ac08*/ 	.word	0x000000ff
        /*ac0c*/ 	.word	0x00000000
        /*ac10*/ 	.short	0x0101
        /*ac12*/ 	.byte	0x08
	.zero		1


	//   ....[21]....
        /*ac14*/ 	.word	0x00020cd0
        /*ac18*/ 	.word	0x000000ff
        /*ac1c*/ 	.word	0x00000000
        /*ac20*/ 	.short	0x0101
        /*ac22*/ 	.byte	0x04
	.zero		1


	//   ....[22]....
        /*ac24*/ 	.word	0x0002f810
        /*ac28*/ 	.word	0x0000000e
        /*ac2c*/ 	.word	0x00000038
        /*ac30*/ 	.short	0x010a
        /*ac32*/ 	.byte	0x3f
	.zero		1


	//   ....[23]....
        /*ac34*/ 	.word	0x0002fdd0
        /*ac38*/ 	.word	0x00000003
        /*ac3c*/ 	.word	0x00000088
        /*ac40*/ 	.short	0x0101
        /*ac42*/ 	.byte	0x3f
	.zero		1


	//   ....[24]....
        /*ac44*/ 	.word	0x00030590
        /*ac48*/ 	.word	0x00000003
        /*ac4c*/ 	.word	0x00000000
        /*ac50*/ 	.short	0x010a
        /*ac52*/ 	.byte	0x3f
	.zero		1


	//   ....[25]....
        /*ac54*/ 	.word	0x00030620
        /*ac58*/ 	.word	0x00000003
        /*ac5c*/ 	.word	0x00000000
        /*ac60*/ 	.short	0x010a
        /*ac62*/ 	.byte	0x3f
	.zero		1


	//   ....[26]....
        /*ac64*/ 	.word	0x000306b0
        /*ac68*/ 	.word	0x00000003
        /*ac6c*/ 	.word	0x00000000
        /*ac70*/ 	.short	0x010a
        /*ac72*/ 	.byte	0x3f
	.zero		1


	//   ....[27]....
        /*ac74*/ 	.word	0x00030740
        /*ac78*/ 	.word	0x00000003
        /*ac7c*/ 	.word	0x00000000
        /*ac80*/ 	.short	0x010a
        /*ac82*/ 	.byte	0x3f
	.zero		1


	//   ....[28]....
        /*ac84*/ 	.word	0x000307d0
        /*ac88*/ 	.word	0x00000003
        /*ac8c*/ 	.word	0x00000000
        /*ac90*/ 	.short	0x010a
        /*ac92*/ 	.byte	0x3f
	.zero		1


	//   ....[29]....
        /*ac94*/ 	.word	0x00030860
        /*ac98*/ 	.word	0x00000003
        /*ac9c*/ 	.word	0x00000000
        /*aca0*/ 	.short	0x010a
        /*aca2*/ 	.byte	0x3f
	.zero		1


	//   ....[30]....
        /*aca4*/ 	.word	0x000308f0
        /*aca8*/ 	.word	0x00000003
        /*acac*/ 	.word	0x00000000
        /*acb0*/ 	.short	0x010a
        /*acb2*/ 	.byte	0x3f
	.zero		1


	//   ....[31]....
        /*acb4*/ 	.word	0x00030950
        /*acb8*/ 	.word	0x00000003
        /*acbc*/ 	.word	0x00000000
        /*acc0*/ 	.short	0x010a
        /*acc2*/ 	.byte	0x3f
	.zero		1


	//   ....[32]....
        /*acc4*/ 	.word	0x000309b0
        /*acc8*/ 	.word	0x00000004
        /*accc*/ 	.word	0x00000000
        /*acd0*/ 	.short	0x010a
        /*acd2*/ 	.byte	0x3f
	.zero		1


	//   ....[33]....
        /*acd4*/ 	.word	0x00030a80
        /*acd8*/ 	.word	0x0000000e
        /*acdc*/ 	.word	0x00000038
        /*ace0*/ 	.short	0x010a
        /*ace2*/ 	.byte	0x3f
	.zero		1


	//   ....[34]....
        /*ace4*/ 	.word	0x00030b50
        /*ace8*/ 	.word	0x00000003
        /*acec*/ 	.word	0x00000000
        /*acf0*/ 	.short	0x010a
        /*acf2*/ 	.byte	0x3f
	.zero		1


	//   ....[35]....
        /*acf4*/ 	.word	0x00030ba0
        /*acf8*/ 	.word	0x00000003
        /*acfc*/ 	.word	0x00000000
        /*ad00*/ 	.short	0x010a
        /*ad02*/ 	.byte	0x3f
	.zero		1


	//   ....[36]....
        /*ad04*/ 	.word	0x00030bf0
        /*ad08*/ 	.word	0x00000003
        /*ad0c*/ 	.word	0x00000000
        /*ad10*/ 	.short	0x010a
        /*ad12*/ 	.byte	0x3f
	.zero		1


	//   ....[37]....
        /*ad14*/ 	.word	0x00030c40
        /*ad18*/ 	.word	0x00000003
        /*ad1c*/ 	.word	0x00000000
        /*ad20*/ 	.short	0x010a
        /*ad22*/ 	.byte	0x3f
	.zero		1


	//   ....[38]....
        /*ad24*/ 	.word	0x00030c90
        /*ad28*/ 	.word	0x00000003
        /*ad2c*/ 	.word	0x00000000
        /*ad30*/ 	.short	0x010a
        /*ad32*/ 	.byte	0x3f
	.zero		1


	//   ....[39]....
        /*ad34*/ 	.word	0x00030ce0
        /*ad38*/ 	.word	0x00000003
        /*ad3c*/ 	.word	0x00000000
        /*ad40*/ 	.short	0x010a
        /*ad42*/ 	.byte	0x3f
	.zero		1


	//----- nvinfo : EIATTR_NUM_MBARRIERS
	.align		4
.L_37:
        /*ad44*/ 	.byte	0x03, 0x38
        /*ad46*/ 	.short	0x0010


	//----- nvinfo : EIATTR_EXIT_INSTR_OFFSETS
	.align		4
        /*ad48*/ 	.byte	0x04, 0x1c
        /*ad4a*/ 	.short	(.L_39 - .L_38)


	//   ....[0]....
.L_38:
        /*ad4c*/ 	.word	0x00000780


	//   ....[1]....
        /*ad50*/ 	.word	0x000010f0


	//   ....[2]....
        /*ad54*/ 	.word	0x0002ed90


	//   ....[3]....
        /*ad58*/ 	.word	0x0002f4a0


	//   ....[4]....
        /*ad5c*/ 	.word	0x00030940


	//----- nvinfo : EIATTR_MAX_THREADS
	.align		4
.L_39:
        /*ad60*/ 	.byte	0x04, 0x05
        /*ad62*/ 	.short	(.L_41 - .L_40)
.L_40:
        /*ad64*/ 	.word	0x00000180
        /*ad68*/ 	.word	0x00000001
        /*ad6c*/ 	.word	0x00000001


	//----- nvinfo : EIATTR_CRS_STACK_SIZE
	.align		4
.L_41:
        /*ad70*/ 	.byte	0x04, 0x1e
        /*ad72*/ 	.short	(.L_43 - .L_42)
.L_42:
        /*ad74*/ 	.word	0x00000000


	//----- nvinfo : EIATTR_CBANK_PARAM_SIZE
	.align		4
.L_43:
        /*ad78*/ 	.byte	0x03, 0x19
        /*ad7a*/ 	.short	0x0470


	//----- nvinfo : EIATTR_PARAM_CBANK
	.align		4
        /*ad7c*/ 	.byte	0x04, 0x0a
        /*ad7e*/ 	.short	(.L_45 - .L_44)
	.align		4
.L_44:
        /*ad80*/ 	.word	index@(.nv.constant0._ZN7cutlass13device_kernelINS_4gemm6kernel13GemmUniversalIN4cute5tupleIJiiiiEEENS1_10collective13CollectiveMmaINS1_34MainloopSm90TmaGmmaWarpSpecializedILi7ENS5_IJNS4_1CILi1EEESB_SB_EEENS1_35KernelTmaWarpSpecializedCooperativeEEENS5_IJNSA_ILi256EEESF_NSA_ILi128EEEEEEfNS5_IJlSB_lEEEfSI_NS4_8TiledMMAINS4_8MMA_AtomIJNS4_4SM904GMMA30MMA_64x256x8_F32TF32TF32_SS_TNILNSM_7ScaleInE1ELSO_1EEEEEENS4_6LayoutINS5_IJNSA_ILi2EEESB_SB_EEENS5_IJSB_NSA_ILi0EEESU_EEEEENS5_IJNS4_10UnderscoreESX_SX_EEEEENS4_13SM90_TMA_LOADENS4_14ComposedLayoutINS4_7SwizzleILi3ELi4ELi3EEENS4_18smem_ptr_flag_bitsILi32EEENSR_INS5_IJNSA_ILi8EEENSA_ILi32EEEEEENS5_IJS17_SB_EEEEEEEvNS4_8identityES10_S1B_vS1C_EENS_8epilogue10collective6detail29Sm90TmaWarpSpecializedAdapterINS1F_15DefaultEpilogueIfSI_SI_NS1E_6thread17LinearCombinationIfLi1EffLNS1J_9ScaleType4KindE0ELNS_15FloatRoundStyleE2EfEENS1_15EpilogueDefaultEEEEEvvEEEEvNT_6ParamsE)
        /*ad84*/ 	.short	0x0210
        /*ad86*/ 	.short	0x0470


	//----- nvinfo : EIATTR_SW_WAR
	.align		4
.L_45:
        /*ad88*/ 	.byte	0x04, 0x36
        /*ad8a*/ 	.short	(.L_47 - .L_46)
.L_46:
        /*ad8c*/ 	.word	0x00000008
.L_47:


//--------------------- .nv.callgraph             --------------------------
	.section	.nv.callgraph,"",@"SHT_CUDA_CALLGRAPH"
	.align	4
	.sectionentsize	8
	.align		4
        /*0000*/ 	.word	0x00000000
	.align		4
        /*0004*/ 	.word	0xffffffff
	.align		4
        /*0008*/ 	.word	index@(_ZN7cutlass13device_kernelINS_4gemm6kernel13GemmUniversalIN4cute5tupleIJiiiiEEENS1_10collective13CollectiveMmaINS1_34MainloopSm90TmaGmmaWarpSpecializedILi7ENS5_IJNS4_1CILi1EEESB_SB_EEENS1_35KernelTmaWarpSpecializedCooperativeEEENS5_IJNSA_ILi256EEESF_NSA_ILi128EEEEEEfNS5_IJlSB_lEEEfSI_NS4_8TiledMMAINS4_8MMA_AtomIJNS4_4SM904GMMA30MMA_64x256x8_F32TF32TF32_SS_TNILNSM_7ScaleInE1ELSO_1EEEEEENS4_6LayoutINS5_IJNSA_ILi2EEESB_SB_EEENS5_IJSB_NSA_ILi0EEESU_EEEEENS5_IJNS4_10UnderscoreESX_SX_EEEEENS4_13SM90_TMA_LOADENS4_14ComposedLayoutINS4_7SwizzleILi3ELi4ELi3EEENS4_18smem_ptr_flag_bitsILi32EEENSR_INS5_IJNSA_ILi8EEENSA_ILi32EEEEEENS5_IJS17_SB_EEEEEEEvNS4_8identityES10_S1B_vS1C_EENS_8epilogue10collective6detail29Sm90TmaWarpSpecializedAdapterINS1F_15DefaultEpilogueIfSI_SI_NS1E_6thread17LinearCombinationIfLi1EffLNS1J_9ScaleType4KindE0ELNS_15FloatRoundStyleE2EfEENS1_15EpilogueDefaultEEEEEvvEEEEvNT_6ParamsE)
	.align		4
        /*000c*/ 	.word	index@(__assertfail)
	.align		4
        /*0010*/ 	.word	0x00000000
	.align		4
        /*0014*/ 	.word	0xfffffffe
	.align		4
        /*0018*/ 	.word	0x00000000
	.align		4
        /*001c*/ 	.word	0xfffffffd
	.align		4
        /*0020*/ 	.word	0x00000000
	.align		4
        /*0024*/ 	.word	0xfffffffc


//--------------------- .nv.constant4             --------------------------
	.section	.nv.constant4,"a",@progbits
	.align	8
	.align		8
.nv.constant4:
        /*0000*/ 	.dword	__assertfail
	.align		8
        /*0008*/ 	.dword	__unnamed_1
	.align		8
        /*0010*/ 	.dword	_ZN40_INTERNAL_3dbea343_4_k_cu_bc2cbb33_214014cuda3std3__45__cpo5beginE
	.align		8
        /*0018*/ 	.dword	_ZN40_INTERNAL_3dbea343_4_k_cu_bc2cbb33_214014cuda3std3__45__cpo3endE
	.align		8
        /*0020*/ 	.dword	_ZN40_INTERNAL_3dbea343_4_k_cu_bc2cbb33_214014cuda3std3__45__cpo6cbeginE
	.align		8
        /*0028*/ 	.dword	_ZN40_INTERNAL_3dbea343_4_k_cu_bc2cbb33_214014cuda3std3__45__cpo4cendE
	.align		8
        /*0030*/ 	.dword	_ZN40_INTERNAL_3dbea343_4_k_cu_bc2cbb33_214014cuda3std3__442_GLOBAL__N__3dbea343_4_k_cu_bc2cbb33_214016ignoreE
	.align		8
        /*0038*/ 	.dword	_ZN40_INTERNAL_3dbea343_4_k_cu_bc2cbb33_214014cuda3std3__419piecewise_constructE
	.align		8
        /*0040*/ 	.dword	_ZN40_INTERNAL_3dbea343_4_k_cu_bc2cbb33_214014cuda3std3__48in_placeE
	.align		8
        /*0048*/ 	.dword	_ZN40_INTERNAL_3dbea343_4_k_cu_bc2cbb33_214014cuda3std6ranges3__45__cpo4swapE
	.align		8
        /*0050*/ 	.dword	_ZN40_INTERNAL_3dbea343_4_k_cu_bc2cbb33_214014cuda3std6ranges3__45__cpo9iter_moveE
	.align		8
        /*0058*/ 	.dword	_ZN40_INTERNAL_3dbea343_4_k_cu_bc2cbb33_214014cute7productE
	.align		8
        /*0060*/ 	.dword	_ZN40_INTERNAL_3dbea343_4_k_cu_bc2cbb33_214014cute1_E
	.align		8
        /*0068*/ 	.dword	$str$22
	.align		8
        /*0070*/ 	.dword	$str$23


//--------------------- .text._ZN7cutlass13device_kernelINS_4gemm6kernel13GemmUniversalIN4cute5tupleIJiiiiEEENS1_10collective13CollectiveMmaINS1_34MainloopSm90TmaGmmaWarpSpecializedILi7ENS5_IJNS4_1CILi1EEESB_SB_EEENS1_35KernelTmaWarpSpecializedCooperativeEEENS5_IJNSA_ILi256EEESF_NSA_ILi128EEEEEEfNS5_IJlSB_lEEEfSI_NS4_8TiledMMAINS4_8MMA_AtomIJNS4_4SM904GMMA30MMA_64x256x8_F32TF32TF32_SS_TNILNSM_7ScaleInE1ELSO_1EEEEEENS4_6LayoutINS5_IJNSA_ILi2EEESB_SB_EEENS5_IJSB_NSA_ILi0EEESU_EEEEENS5_IJNS4_10UnderscoreESX_SX_EEEEENS4_13SM90_TMA_LOADENS4_14ComposedLayoutINS4_7SwizzleILi3ELi4ELi3EEENS4_18smem_ptr_flag_bitsILi32EEENSR_INS5_IJNSA_ILi8EEENSA_ILi32EEEEEENS5_IJS17_SB_EEEEEEEvNS4_8identityES10_S1B_vS1C_EENS_8epilogue10collective6detail29Sm90TmaWarpSpecializedAdapterINS1F_15DefaultEpilogueIfSI_SI_NS1E_6thread17LinearCombinationIfLi1EffLNS1J_9ScaleType4KindE0ELNS_15FloatRoundStyleE2EfEENS1_15EpilogueDefaultEEEEEvvEEEEvNT_6ParamsE --------------------------
	.section	.text._ZN7cutlass13device_kernelINS_4gemm6kernel13GemmUniversalIN4cute5tupleIJiiiiEEENS1_10collective13CollectiveMmaINS1_34MainloopSm90TmaGmmaWarpSpecializedILi7ENS5_IJNS4_1CILi1EEESB_SB_EEENS1_35KernelTmaWarpSpecializedCooperativeEEENS5_IJNSA_ILi256EEESF_NSA_ILi128EEEEEEfNS5_IJlSB_lEEEfSI_NS4_8TiledMMAINS4_8MMA_AtomIJNS4_4SM904GMMA30MMA_64x256x8_F32TF32TF32_SS_TNILNSM_7ScaleInE1ELSO_1EEEEEENS4_6LayoutINS5_IJNSA_ILi2EEESB_SB_EEENS5_IJSB_NSA_ILi0EEESU_EEEEENS5_IJNS4_10UnderscoreESX_SX_EEEEENS4_13SM90_TMA_LOADENS4_14ComposedLayoutINS4_7SwizzleILi3ELi4ELi3EEENS4_18smem_ptr_flag_bitsILi32EEENSR_INS5_IJNSA_ILi8EEENSA_ILi32EEEEEENS5_IJS17_SB_EEEEEEEvNS4_8identityES10_S1B_vS1C_EENS_8epilogue10collective6detail29Sm90TmaWarpSpecializedAdapterINS1F_15DefaultEpilogueIfSI_SI_NS1E_6thread17LinearCombinationIfLi1EffLNS1J_9ScaleType4KindE0ELNS_15FloatRoundStyleE2EfEENS1_15EpilogueDefaultEEEEEvvEEEEvNT_6ParamsE,"ax",@progbits
	.align	128
.text._ZN7cutlass13device_kernelINS_4gemm6kernel13GemmUniversalIN4cute5tupleIJiiiiEEENS1_10collective13CollectiveMmaINS1_34MainloopSm90TmaGmmaWarpSpecializedILi7ENS5_IJNS4_1CILi1EEESB_SB_EEENS1_35KernelTmaWarpSpecializedCooperativeEEENS5_IJNSA_ILi256EEESF_NSA_ILi128EEEEEEfNS5_IJlSB_lEEEfSI_NS4_8TiledMMAINS4_8MMA_AtomIJNS4_4SM904GMMA30MMA_64x256x8_F32TF32TF32_SS_TNILNSM_7ScaleInE1ELSO_1EEEEEENS4_6LayoutINS5_IJNSA_ILi2EEESB_SB_EEENS5_IJSB_NSA_ILi0EEESU_EEEEENS5_IJNS4_10UnderscoreESX_SX_EEEEENS4_13SM90_TMA_LOADENS4_14ComposedLayoutINS4_7SwizzleILi3ELi4ELi3EEENS4_18smem_ptr_flag_bitsILi32EEENSR_INS5_IJNSA_ILi8EEENSA_ILi32EEEEEENS5_IJS17_SB_EEEEEEEvNS4_8identityES10_S1B_vS1C_EENS_8epilogue10collective6detail29Sm90TmaWarpSpecializedAdapterINS1F_15DefaultEpilogueIfSI_SI_NS1E_6thread17LinearCombinationIfLi1EffLNS1J_9ScaleType4KindE0ELNS_15FloatRoundStyleE2EfEENS1_15EpilogueDefaultEEEEEvvEEEEvNT_6ParamsE:
        .type           _ZN7cutlass13device_kernelINS_4gemm6kernel13GemmUniversalIN4cute5tupleIJiiiiEEENS1_10collective13CollectiveMmaINS1_34MainloopSm90TmaGmmaWarpSpecializedILi7ENS5_IJNS4_1CILi1EEESB_SB_EEENS1_35KernelTmaWarpSpecializedCooperativeEEENS5_IJNSA_ILi256EEESF_NSA_ILi128EEEEEEfNS5_IJlSB_lEEEfSI_NS4_8TiledMMAINS4_8MMA_AtomIJNS4_4SM904GMMA30MMA_64x256x8_F32TF32TF32_SS_TNILNSM_7ScaleInE1ELSO_1EEEEEENS4_6LayoutINS5_IJNSA_ILi2EEESB_SB_EEENS5_IJSB_NSA_ILi0EEESU_EEEEENS5_IJNS4_10UnderscoreESX_SX_EEEEENS4_13SM90_TMA_LOADENS4_14ComposedLayoutINS4_7SwizzleILi3ELi4ELi3EEENS4_18smem_ptr_flag_bitsILi32EEENSR_INS5_IJNSA_ILi8EEENSA_ILi32EEEEEENS5_IJS17_SB_EEEEEEEvNS4_8identityES10_S1B_vS1C_EENS_8epilogue10collective6detail29Sm90TmaWarpSpecializedAdapterINS1F_15DefaultEpilogueIfSI_SI_NS1E_6thread17LinearCombinationIfLi1EffLNS1J_9ScaleType4KindE0ELNS_15FloatRoundStyleE2EfEENS1_15EpilogueDefaultEEEEEvvEEEEvNT_6ParamsE,@function
        .size           _ZN7cutlass13device_kernelINS_4gemm6kernel13GemmUniversalIN4cute5tupleIJiiiiEEENS1_10collective13CollectiveMmaINS1_34MainloopSm90TmaGmmaWarpSpecializedILi7ENS5_IJNS4_1CILi1EEESB_SB_EEENS1_35KernelTmaWarpSpecializedCooperativeEEENS5_IJNSA_ILi256EEESF_NSA_ILi128EEEEEEfNS5_IJlSB_lEEEfSI_NS4_8TiledMMAINS4_8MMA_AtomIJNS4_4SM904GMMA30MMA_64x256x8_F32TF32TF32_SS_TNILNSM_7ScaleInE1ELSO_1EEEEEENS4_6LayoutINS5_IJNSA_ILi2EEESB_SB_EEENS5_IJSB_NSA_ILi0EEESU_EEEEENS5_IJNS4_10UnderscoreESX_SX_EEEEENS4_13SM90_TMA_LOADENS4_14ComposedLayoutINS4_7SwizzleILi3ELi4ELi3EEENS4_18smem_ptr_flag_bitsILi32EEENSR_INS5_IJNSA_ILi8EEENSA_ILi32EEEEEENS5_IJS17_SB_EEEEEEEvNS4_8identityES10_S1B_vS1C_EENS_8epilogue10collective6detail29Sm90TmaWarpSpecializedAdapterINS1F_15DefaultEpilogueIfSI_SI_NS1E_6thread17LinearCombinationIfLi1EffLNS1J_9ScaleType4KindE0ELNS_15FloatRoundStyleE2EfEENS1_15EpilogueDefaultEEEEEvvEEEEvNT_6ParamsE,(.L_x_582 - _ZN7cutlass13device_kernelINS_4gemm6kernel13GemmUniversalIN4cute5tupleIJiiiiEEENS1_10collective13CollectiveMmaINS1_34MainloopSm90TmaGmmaWarpSpecializedILi7ENS5_IJNS4_1CILi1EEESB_SB_EEENS1_35KernelTmaWarpSpecializedCooperativeEEENS5_IJNSA_ILi256EEESF_NSA_ILi128EEEEEEfNS5_IJlSB_lEEEfSI_NS4_8TiledMMAINS4_8MMA_AtomIJNS4_4SM904GMMA30MMA_64x256x8_F32TF32TF32_SS_TNILNSM_7ScaleInE1ELSO_1EEEEEENS4_6LayoutINS5_IJNSA_ILi2EEESB_SB_EEENS5_IJSB_NSA_ILi0EEESU_EEEEENS5_IJNS4_10UnderscoreESX_SX_EEEEENS4_13SM90_TMA_LOADENS4_14ComposedLayoutINS4_7SwizzleILi3ELi4ELi3EEENS4_18smem_ptr_flag_bitsILi32EEENSR_INS5_IJNSA_ILi8EEENSA_ILi32EEEEEENS5_IJS17_SB_EEEEEEEvNS4_8identityES10_S1B_vS1C_EENS_8epilogue10collective6detail29Sm90TmaWarpSpecializedAdapterINS1F_15DefaultEpilogueIfSI_SI_NS1E_6thread17LinearCombinationIfLi1EffLNS1J_9ScaleType4KindE0ELNS_15FloatRoundStyleE2EfEENS1_15EpilogueDefaultEEEEEvvEEEEvNT_6ParamsE)
        .other          _ZN7cutlass13device_kernelINS_4gemm6kernel13GemmUniversalIN4cute5tupleIJiiiiEEENS1_10collective13CollectiveMmaINS1_34MainloopSm90TmaGmmaWarpSpecializedILi7ENS5_IJNS4_1CILi1EEESB_SB_EEENS1_35KernelTmaWarpSpecializedCooperativeEEENS5_IJNSA_ILi256EEESF_NSA_ILi128EEEEEEfNS5_IJlSB_lEEEfSI_NS4_8TiledMMAINS4_8MMA_AtomIJNS4_4SM904GMMA30MMA_64x256x8_F32TF32TF32_SS_TNILNSM_7ScaleInE1ELSO_1EEEEEENS4_6LayoutINS5_IJNSA_ILi2EEESB_SB_EEENS5_IJSB_NSA_ILi0EEESU_EEEEENS5_IJNS4_10UnderscoreESX_SX_EEEEENS4_13SM90_TMA_LOADENS4_14ComposedLayoutINS4_7SwizzleILi3ELi4ELi3EEENS4_18smem_ptr_flag_bitsILi32EEENSR_INS5_IJNSA_ILi8EEENSA_ILi32EEEEEENS5_IJS17_SB_EEEEEEEvNS4_8identityES10_S1B_vS1C_EENS_8epilogue10collective6detail29Sm90TmaWarpSpecializedAdapterINS1F_15DefaultEpilogueIfSI_SI_NS1E_6thread17LinearCombinationIfLi1EffLNS1J_9ScaleType4KindE0ELNS_15FloatRoundStyleE2EfEENS1_15EpilogueDefaultEEEEEvvEEEEvNT_6ParamsE,@"STO_CUDA_ENTRY STV_DEFAULT"
_ZN7cutlass13device_kernelINS_4gemm6kernel13GemmUniversalIN4cute5tupleIJiiiiEEENS1_10collective13CollectiveMmaINS1_34MainloopSm90TmaGmmaWarpSpecializedILi7ENS5_IJNS4_1CILi1EEESB_SB_EEENS1_35KernelTmaWarpSpecializedCooperativeEEENS5_IJNSA_ILi256EEESF_NSA_ILi128EEEEEEfNS5_IJlSB_lEEEfSI_NS4_8TiledMMAINS4_8MMA_AtomIJNS4_4SM904GMMA30MMA_64x256x8_F32TF32TF32_SS_TNILNSM_7ScaleInE1ELSO_1EEEEEENS4_6LayoutINS5_IJNSA_ILi2EEESB_SB_EEENS5_IJSB_NSA_ILi0EEESU_EEEEENS5_IJNS4_10UnderscoreESX_SX_EEEEENS4_13SM90_TMA_LOADENS4_14ComposedLayoutINS4_7SwizzleILi3ELi4ELi3EEENS4_18smem_ptr_flag_bitsILi32EEENSR_INS5_IJNSA_ILi8EEENSA_ILi32EEEEEENS5_IJS17_SB_EEEEEEEvNS4_8identityES10_S1B_vS1C_EENS_8epilogue10collective6detail29Sm90TmaWarpSpecializedAdapterINS1F_15DefaultEpilogueIfSI_SI_NS1E_6thread17LinearCombinationIfLi1EffLNS1J_9ScaleType4KindE0ELNS_15FloatRoundStyleE2EfEENS1_15EpilogueDefaultEEEEEvvEEEEvNT_6ParamsE:
[----:B------:R-:W0:Y:S02]  /*0000*/  LDC R1, c[0x0][0x28] ;  /* 0x00000a00ff017b82 */ /* 0x000e240000000800 */
[----:B0-----:R-:W-:Y:S01]  /*0010*/  IADD3 R1, R1, -0x17d0, RZ ;  /* 0xffffe83001017810 */ /* 0x001fe20007ffe0ff */
[----:B------:R-:W0:Y:S01]  /*0020*/  S2R R2, SR_TID.X ;  /* 0x0000000000027919 */ /* 0x000e220000002100 */
[----:B------:R-:W-:Y:S01]  /*0030*/  ELECT P0, URZ, PT ;  /* 0x00000000003f782f */ /* 0x000fe20003800000 */
[----:B------:R-:W-:Y:S01]  /*0040*/  BSSY B0, `(.L_x_0) ;  /* 0x0000015000007945 */ /* 0x000fe20003800000 */
[--C-:B0-----:R-:W-:Y:S02]  /*0050*/  SHF.R.U32.HI R0, RZ, 0x5, R2.reuse ;  /* 0x00000005ff007819 */ /* 0x101fe40000011602 */
[----:B------:R-:W-:-:S03]  /*0060*/  SHF.R.U32.HI R160, RZ, 0x7, R2 ;  /* 0x00000007ffa07819 */ /* 0x000fc60000011602 */
[----:B------:R-:W0:Y:S04]  /*0070*/  SHFL.IDX PT, R3, R0, RZ, 0x1f ;  /* 0x00001fff00037589 */ /* 0x000e2800000e0000 */
[----:B------:R-:W1:Y:S01]  /*0080*/  SHFL.IDX PT, R2, R160, RZ, 0x1f ;  /* 0x00001fffa0027589 */ /* 0x000e6200000e0000 */
[----:B0-----:R-:W-:Y:S02]  /*0090*/  R2UR UR10, R3 ;  /* 0x00000000030a72ca */ /* 0x001fe400000e0000 */
[----:B-1----:R-:W-:-:S11]  /*00a0*/  R2UR UR5, R2 ;  /* 0x00000000020572ca */ /* 0x002fd600000e0000 */
[----:B------:R-:W-:Y:S02]  /*00b0*/  USHF.R.S32.HI UR4, URZ, 0x1f, UR10 ;  /* 0x0000001f3f047899 */ /* 0x000fe4000801140a */
[----:B------:R-:W-:Y:S02]  /*00c0*/  ISETP.NE.OR P0, PT, RZ, UR10, !P0 ;  /* 0x0000000aff007c0c */ /* 0x000fe4000c705670 */
[----:B------:R-:W-:-:S04]  /*00d0*/  ULEA.HI UR4, UR4, UR10, URZ, 0x2 ;  /* 0x0000000a04047291 */ /* 0x000fc8000f8f103f */
[----:B------:R-:W-:-:S04]  /*00e0*/  ULOP3.LUT UR4, UR4, 0xfffffffc, URZ, 0xc0, !UPT ;  /* 0xfffffffc04047892 */ /* 0x000fc8000f8ec03f */
[----:B------:R-:W-:-:S03]  /*00f0*/  UIADD3 UR10, UR10, -UR4, URZ ;  /* 0x800000040a0a7290 */ /* 0x000fc6000fffe03f */
[----:B------:R-:W-:Y:S09]  /*0100*/  @P0 BRA `(.L_x_1) ;  /* 0x0000000000200947 */ /* 0x000ff20003800000 */
[----:B------:R-:W-:Y:S02]  /*0110*/  ULDC.64 UR6, c[0x0][0x198] ;  /* 0x0000660000067ab9 */ /* 0x000fe40000000a00 */
[----:B------:R-:W-:Y:S02]  /*0120*/  UIADD3 UR8, UP0, UR6, 0xf0, URZ ;  /* 0x000000f006087890 */ /* 0x000fe4000ff1e03f */
[----:B------:R-:W-:Y:S02]  /*0130*/  UIADD3 UR6, UP1, UR6, 0x1f0, URZ ;  /* 0x000001f006067890 */ /* 0x000fe4000ff3e03f */
[----:B------:R-:W-:Y:S02]  /*0140*/  UIADD3.X UR9, URZ, UR7, URZ, UP0, !UPT ;  /* 0x000000073f097290 */ /* 0x000fe400087fe43f */
[----:B------:R-:W-:-:S07]  /*0150*/  UIADD3.X UR7, URZ, UR7, URZ, UP1, !UPT ;  /* 0x000000073f077290 */ /* 0x000fce0008ffe43f */
[----:B------:R0:W-:Y:S02]  /*0160*/  UTMACCTL.PF [UR8] ;  /* 0x00000000080079b9 */ /* 0x0001e40008040000 */
[----:B------:R0:W-:Y:S02]  /*0170*/  UTMACCTL.PF [UR6] ;  /* 0x00000000060079b9 */ /* 0x0001e40008040000 */
[----:B0-----:R-:W-:Y:S01]  /*0180*/  NOP ;  /* 0x0000000000007918 */ /* 0x001fe20000000000 */
.L_x_1:
[----:B------:R-:W-:Y:S05]  /*0190*/  BSYNC B0 ;  /* 0x0000000000007941 */ /* 0x000fea0003800000 */
.L_x_0:
[----:B------:R-:W0:Y:S01]  /*01a0*/  SHFL.IDX PT, R2, R0, RZ, 0x1f ;  /* 0x00001fff00027589 */ /* 0x000e2200000e0000 */
[----:B------:R-:W-:Y:S01]  /*01b0*/  UISETP.NE.AND UP0, UPT, UR10, 0x3, UPT ;  /* 0x000000030a00788c */ /* 0x000fe2000bf05270 */
[----:B------:R-:W-:Y:S01]  /*01c0*/  ISETP.NE.AND P1, PT, RZ, UR5, PT ;  /* 0x00000005ff007c0c */ /* 0x000fe2000bf25270 */
[----:B------:R-:W-:Y:S02]  /*01d0*/  UIADD3 UR18, UR5, -0x1, URZ ;  /* 0xffffffff05127890 */ /* 0x000fe4000fffe03f */
[----:B------:R-:W-:Y:S02]  /*01e0*/  UISETP.EQ.OR UP0, UPT, UR10, URZ, !UP0 ;  /* 0x0000003f0a00728c */ /* 0x000fe4000c702670 */
[----:B------:R-:W-:Y:S02]  /*01f0*/  UISETP.GE.U32.AND UP1, UPT, UR18, 0x2, UPT ;  /* 0x000000021200788c */ /* 0x000fe4000bf26070 */
[----:B------:R-:W-:-:S04]  /*0200*/  UISETP.EQ.AND UP0, UPT, UR5, URZ, UP0 ;  /* 0x0000003f0500728c */ /* 0x000fc80008702270 */
[----:B------:R-:W-:-:S04]  /*0210*/  USEL UR37, URZ, 0x1, !UP0 ;  /* 0x000000013f257887 */ /* 0x000fc8000c000000 */
[----:B------:R-:W-:Y:S01]  /*0220*/  USEL UR37, UR37, 0x2, UP1 ;  /* 0x0000000225257887 */ /* 0x000fe20008800000 */
[----:B0-----:R-:W-:-:S13]  /*0230*/  ISETP.NE.AND P0, PT, R2, RZ, PT ;  /* 0x000000ff0200720c */ /* 0x001fda0003f05270 */
[----:B------:R-:W-:Y:S05]  /*0240*/  @P0 BRA `(.L_x_2) ;  /* 0x0000000000700947 */ /* 0x000fea0003800000 */
[----:B------:R-:W0:Y:S01]  /*0250*/  S2UR UR8, SR_CgaCtaId ;  /* 0x00000000000879c3 */ /* 0x000e220000008800 */
[----:B------:R-:W-:Y:S01]  /*0260*/  UMOV UR4, 0x400 ;  /* 0x0000040000047882 */ /* 0x000fe20000000000 */
[----:B------:R-:W-:Y:S01]  /*0270*/  UMOV UR5, 0x1 ;  /* 0x0000000100057882 */ /* 0x000fe20000000000 */
[----:B------:R-:W-:Y:S01]  /*0280*/  UMOV UR6, 0x100 ;  /* 0x0000010000067882 */ /* 0x000fe20000000000 */
[----:B------:R-:W-:Y:S01]  /*0290*/  ELECT P0, URZ, PT ;  /* 0x00000000003f782f */ /* 0x000fe20003800000 */
[----:B------:R-:W-:-:S04]  /*02a0*/  UIADD3 UR6, -UR6, 0x100000, URZ ;  /* 0x0010000006067890 */ /* 0x000fc8000fffe13f */
[----:B------:R-:W-:Y:S02]  /*02b0*/  USHF.L.U32 UR7, UR6, 0xb, URZ ;  /* 0x0000000b06077899 */ /* 0x000fe4000800063f */
[----:B------:R-:W-:Y:S02]  /*02c0*/  USHF.L.U32 UR6, UR6, 0x1, URZ ;  /* 0x0000000106067899 */ /* 0x000fe4000800063f */
[----:B0-----:R-:W-:Y:S02]  /*02d0*/  ULEA UR8, UR8, UR4, 0x18 ;  /* 0x0000000408087291 */ /* 0x001fe4000f8ec03f */
[----:B------:R-:W-:-:S04]  /*02e0*/  UIADD3 UR4, -UR5, 0x100000, URZ ;  /* 0x0010000005047890 */ /* 0x000fc8000fffe13f */
[----:B------:R-:W-:Y:S02]  /*02f0*/  USHF.L.U32 UR5, UR4, 0xb, URZ ;  /* 0x0000000b04057899 */ /* 0x000fe4000800063f */
[----:B------:R-:W-:Y:S01]  /*0300*/  USHF.L.U32 UR4, UR4, 0x1, URZ ;  /* 0x0000000104047899 */ /* 0x000fe2000800063f */
[----:B------:R-:W0:Y:S11]  /*0310*/  FENCE.VIEW.ASYNC.S ;  /* 0x00000000000073c6 */ /* 0x000e360000000000 */
[----:B0-----:R0:W1:Y:S01]  /*0320*/  SYNCS.EXCH.64 URZ, [UR8], UR4 ;  /* 0x00000004083f75b2 */ /* 0x0010620008000100 */
[----:B------:R0:W2:Y:S01]  /*0330*/  SYNCS.EXCH.64 URZ, [UR8+0x38], UR6 ;  /* 0x00003806083f75b2 */ /* 0x0000a20008000100 */
[----:B------:R0:W3:Y:S01]  /*0340*/  SYNCS.EXCH.64 URZ, [UR8+0x8], UR4 ;  /* 0x00000804083f75b2 */ /* 0x0000e20008000100 */
[----:B------:R0:W4:Y:S01]  /*0350*/  SYNCS.EXCH.64 URZ, [UR8+0x40], UR6 ;  /* 0x00004006083f75b2 */ /* 0x0001220008000100 */
[----:B------:R0:W0:Y:S01]  /*0360*/  SYNCS.EXCH.64 URZ, [UR8+0x10], UR4 ;  /* 0x00001004083f75b2 */ /* 0x0000220008000100 */
        /* <DEDUP_REMOVED lines=9> */
[----:B------:R-:W-:Y:S01]  /*0400*/  NOP ;  /* 0x0000000000007918 */ /* 0x000fe20000000000 */
.L_x_2:
[----:B------:R-:W5:Y:S01]  /*0410*/  SHFL.IDX PT, R0, R0, RZ, 0x1f ;  /* 0x00001fff00007589 */ /* 0x000f6200000e0000 */
[----:B------:R-:W-:Y:S01]  /*0420*/  ELECT P0, URZ, PT ;  /* 0x00000000003f782f */ /* 0x000fe20003800000 */
[----:B------:R-:W1:Y:S01]  /*0430*/  S2UR UR17, SR_CTAID.Y ;  /* 0x00000000001179c3 */ /* 0x000e620000002600 */
[----:B0-----:R-:W-:Y:S01]  /*0440*/  ULDC UR5, c[0x0][0x65c] ;  /* 0x0001970000057ab9 */ /* 0x001fe20000000800 */
[----:B------:R-:W-:Y:S01]  /*0450*/  UMOV UR12, 0x20 ;  /* 0x00000020000c7882 */ /* 0x000fe20000000000 */
[----:B------:R-:W-:Y:S01]  /*0460*/  UISETP.NE.AND UP2, UPT, UR5, 0x1, UPT ;  /* 0x000000010500788c */ /* 0x000fe2000bf45270 */
[----:B------:R-:W-:Y:S01]  /*0470*/  NOP ;  /* 0x0000000000007918 */ /* 0x000fe20000000000 */
[----:B------:R-:W-:Y:S02]  /*0480*/  NOP ;  /* 0x0000000000007918 */ /* 0x000fe40000000000 */
[----:B------:R-:W-:Y:S01]  /*0490*/  UP2UR UR38, UPR, URZ, 0x4 ;  /* 0x000000043f267883 */ /* 0x000fe20008000000 */
[----:B------:R-:W0:Y:S01]  /*04a0*/  S2UR UR4, SR_CTAID.X ;  /* 0x00000000000479c3 */ /* 0x000e220000002500 */
[----:B------:R-:W-:-:S02]  /*04b0*/  PLOP3.LUT P2, PT, PT, PT, UP2, 0x80, 0x0 ;  /* 0x000000000000781c */ /* 0x000fc40003f4f028 */
[----:B------:R-:W-:Y:S02]  /*04c0*/  PLOP3.LUT P4, PT, PT, PT, UP2, 0x80, 0x0 ;  /* 0x000000000000781c */ /* 0x000fe40003f8f028 */
[----:B------:R-:W-:Y:S01]  /*04d0*/  PLOP3.LUT P3, PT, PT, PT, UP2, 0x80, 0x0 ;  /* 0x000000000000781c */ /* 0x000fe20003f6f028 */
[----:B------:R-:W-:Y:S01]  /*04e0*/  @UP2 ULDC UR14, c[0x0][0x10] ;  /* 0x00000400000e2ab9 */ /* 0x000fe20000000800 */
[----:B------:R-:W-:Y:S01]  /*04f0*/  @UP2 UMOV UR9, URZ ;  /* 0x0000003f00092c82 */ /* 0x000fe20008000000 */
[----:B------:R-:W-:Y:S01]  /*0500*/  @!UP2 ULDC UR11, c[0x0][0xc] ;  /* 0x00000300000baab9 */ /* 0x000fe20000000800 */
[----:B-----5:R-:W-:Y:S01]  /*0510*/  ISETP.NE.OR P0, PT, R0, RZ, !P0 ;  /* 0x000000ff0000720c */ /* 0x020fe20004705670 */
[----:B-1----:R-:W-:Y:S02]  /*0520*/  @UP2 UMOV UR7, UR17 ;  /* 0x0000001100072c82 */ /* 0x002fe40008000000 */
[----:B------:R-:W-:Y:S01]  /*0530*/  @UP2 UMOV UR8, UR7 ;  /* 0x0000000700082c82 */ /* 0x000fe20008000000 */
[----:B------:R-:W-:Y:S01]  /*0540*/  @!UP2 UMOV UR7, UR17 ;  /* 0x000000110007ac82 */ /* 0x000fe20008000000 */
[----:B0-----:R-:W-:-:S08]  /*0550*/  @UP2 UIMAD.WIDE.U32 UR14, UR4, UR14, UR8 ;  /* 0x0000000e040e22a5 */ /* 0x001fd0000f8e0008 */
[----:B------:R-:W-:Y:S01]  /*0560*/  VOTEU.ALL UP0, P0 ;  /* 0x00000000003f7886 */ /* 0x000fe20000000000 */
[----:B------:R-:W-:Y:S01]  /*0570*/  VOTEU.ALL UP1, P0 ;  /* 0x00000000003f7886 */ /* 0x000fe20000020000 */
[----:B------:R-:W-:Y:S01]  /*0580*/  IMAD.U32 R2, RZ, RZ, UR14 ;  /* 0x0000000eff027e24 */ /* 0x000fe2000f8e00ff */
[----:B------:R-:W-:Y:S02]  /*0590*/  MOV R3, UR15 ;  /* 0x0000000f00037c02 */ /* 0x000fe40008000f00 */
[----:B------:R-:W0:Y:S01]  /*05a0*/  @!UP0 S2UR UR6, SR_CgaCtaId ;  /* 0x00000000000689c3 */ /* 0x000e220000008800 */
[----:B------:R-:W-:Y:S01]  /*05b0*/  @!UP0 UMOV UR5, 0x400 ;  /* 0x0000040000058882 */ /* 0x000fe20000000000 */
[----:B------:R-:W-:-:S04]  /*05c0*/  @!UP0 UIADD3 UR12, -UR12, 0x100000, URZ ;  /* 0x001000000c0c8890 */ /* 0x000fc8000fffe13f */
[----:B------:R-:W-:Y:S02]  /*05d0*/  @!UP0 USHF.L.U32 UR13, UR12, 0xb, URZ ;  /* 0x0000000b0c0d8899 */ /* 0x000fe4000800063f */
[----:B------:R-:W-:Y:S02]  /*05e0*/  @!UP0 USHF.L.U32 UR12, UR12, 0x1, URZ ;  /* 0x000000010c0c8899 */ /* 0x000fe4000800063f */
[----:B0-----:R-:W-:Y:S01]  /*05f0*/  @!UP0 ULEA UR16, UR6, UR5, 0x18 ;  /* 0x0000000506108291 */ /* 0x001fe2000f8ec03f */
[----:B------:R-:W-:Y:S01]  /*0600*/  VOTEU.ALL UP0, P0 ;  /* 0x00000000003f7886 */ /* 0x000fe20000000000 */
[----:B------:R-:W-:Y:S01]  /*0610*/  PLOP3.LUT P0, PT, PT, PT, UP2, 0x80, 0x0 ;  /* 0x000000000000781c */ /* 0x000fe20003f0f028 */
[----:B------:R-:W-:Y:S01]  /*0620*/  UMOV UR5, URZ ;  /* 0x0000003f00057c82 */ /* 0x000fe20008000000 */
[----:B------:R-:W-:Y:S01]  /*0630*/  @UP2 UMOV UR6, URZ ;  /* 0x0000003f00062c82 */ /* 0x000fe20008000000 */
[----:B------:R-:W-:Y:S02]  /*0640*/  @!UP2 UIMAD.WIDE.U32 UR8, UR11, UR7, UR4 ;  /* 0x000000070b08a2a5 */ /* 0x000fe4000f8e0004 */
[----:B------:R-:W-:-:S04]  /*0650*/  @UP2 UIADD3 UR6, UR15, UR6, URZ ;  /* 0x000000060f062290 */ /* 0x000fc8000fffe03f */
[----:B------:R-:W-:Y:S01]  /*0660*/  MOV R5, UR9 ;  /* 0x0000000900057c02 */ /* 0x000fe20008000f00 */
[----:B------:R-:W0:Y:S02]  /*0670*/  FENCE.VIEW.ASYNC.S ;  /* 0x00000000000073c6 */ /* 0x000e240000000000 */
[----:B0-----:R0:W2:Y:S01]  /*0680*/  @!UP0 SYNCS.EXCH.64 URZ, [UR16+0x80], UR12 ;  /* 0x0000800c103f85b2 */ /* 0x0010a20008000100 */
[----:B------:R-:W-:Y:S01]  /*0690*/  @P2 MOV R6, UR6 ;  /* 0x0000000600062c02 */ /* 0x000fe20008000f00 */
[----:B------:R-:W-:Y:S01]  /*06a0*/  IMAD.U32 R4, RZ, RZ, UR8 ;  /* 0x00000008ff047e24 */ /* 0x000fe2000f8e00ff */
[----:B------:R-:W-:Y:S01]  /*06b0*/  @!P4 MOV R6, R5 ;  /* 0x000000050006c202 */ /* 0x000fe20000000f00 */
[----:B------:R-:W-:Y:S01]  /*06c0*/  @P0 IMAD.MOV.U32 R7, RZ, RZ, R2 ;  /* 0x000000ffff070224 */ /* 0x000fe200078e0002 */
[----:B------:R-:W-:Y:S01]  /*06d0*/  MOV R3, UR9 ;  /* 0x0000000900037c02 */ /* 0x000fe20008000f00 */
[----:B------:R-:W-:Y:S02]  /*06e0*/  IMAD.U32 R2, RZ, RZ, UR8 ;  /* 0x00000008ff027e24 */ /* 0x000fe4000f8e00ff */
[----:B------:R0:W-:Y:S02]  /*06f0*/  STL [R1+0x200], R6 ;  /* 0x0002000601007387 */ /* 0x0001e40000100800 */
[----:B------:R-:W-:-:S05]  /*0700*/  @!P3 IMAD.MOV.U32 R7, RZ, RZ, R2 ;  /* 0x000000ffff07b224 */ /* 0x000fca00078e0002 */
[----:B------:R0:W-:Y:S01]  /*0710*/  STL [R1+0x204], R7 ;  /* 0x0002040701007387 */ /* 0x0001e20000100800 */
[----:B------:R0:W2:Y:S01]  /*0720*/  @!UP1 SYNCS.EXCH.64 URZ, [UR16+0x88], UR12 ;  /* 0x0000880c103f95b2 */ /* 0x0000a20008000100 */
[----:B------:R-:W-:Y:S01]  /*0730*/  NOP ;  /* 0x0000000000007918 */ /* 0x000fe20000000000 */
[----:B--234-:R-:W-:Y:S06]  /*0740*/  BAR.SYNC.DEFER_BLOCKING 0x0 ;  /* 0x0000000000007b1d */ /* 0x01cfec0000010000 */
[----:B------:R-:W-:Y:S05]  /*0750*/  @!P1 BRA `(.L_x_3) ;  /* 0x000002e400909947 */ /* 0x000fea0003800000 */
[----:B------:R-:W-:-:S06]  /*0760*/  UISETP.GT.U32.AND UP0, UPT, UR18, 0x1, UPT ;  /* 0x000000011200788c */ /* 0x000fcc000bf04070 */
[----:B------:R-:W-:-:S13]  /*0770*/  PLOP3.LUT P0, PT, PT, PT, UP0, 0x80, 0x0 ;  /* 0x000000000000781c */ /* 0x000fda0003f0f008 */
[----:B0-----:R-:W-:Y:S05]  /*0780*/  @P0 EXIT ;  /* 0x000000000000094d */ /* 0x001fea0003800000 */
[----:B------:R-:W-:Y:S01]  /*0790*/  ULDC.64 UR8, c[0x0][0x650] ;  /* 0x0001940000087ab9 */ /* 0x000fe20000000a00 */
[----:B------:R-:W-:Y:S01]  /*07a0*/  UMOV UR40, 0xffffffff ;  /* 0xffffffff00287882 */ /* 0x000fe20000000000 */
[----:B------:R-:W-:Y:S01]  /*07b0*/  ISETP.GE.U32.AND P0, PT, R7, UR8, PT ;  /* 0x0000000807007c0c */ /* 0x000fe2000bf06070 */
[----:B------:R-:W-:Y:S01]  /*07c0*/  UMOV UR41, 0xffffffff ;  /* 0xffffffff00297882 */ /* 0x000fe20000000000 */
[----:B------:R-:W-:Y:S01]  /*07d0*/  UMOV UR42, 0xffffffff ;  /* 0xffffffff002a7882 */ /* 0x000fe20000000000 */
[----:B------:R-:W-:Y:S02]  /*07e0*/  PRMT R0, RZ, 0x7610, R0 ;  /* 0x00007610ff007816 */ /* 0x000fe40000000000 */
[----:B------:R-:W-:-:S13]  /*07f0*/  ISETP.GE.U32.AND.EX P0, PT, R6, UR9, PT, P0 ;  /* 0x0000000906007c0c */ /* 0x000fda000bf06100 */
[----:B------:R-:W-:Y:S05]  /*0800*/  @P0 BRA `(.L_x_4) ;  /* 0x0000000400800947 */ /* 0x000fea0003800000 */
[----:B------:R-:W-:Y:S01]  /*0810*/  I2FP.F32.U32 R0, UR4 ;  /* 0x0000000400007c45 */ /* 0x000fe20008201000 */
[----:B------:R-:W-:Y:S01]  /*0820*/  ULDC.64 UR16, c[0x0][0x628] ;  /* 0x00018a0000107ab9 */ /* 0x000fe20000000a00 */
[----:B------:R-:W-:Y:S01]  /*0830*/  ULDC UR6, c[0x0][0x150] ;  /* 0x0000540000067ab9 */ /* 0x000fe20000000800 */
[----:B------:R-:W-:Y:S01]  /*0840*/  ISETP.NE.U32.AND P0, PT, RZ, UR16, PT ;  /* 0x00000010ff007c0c */ /* 0x000fe2000bf05070 */
[----:B------:R-:W-:Y:S01]  /*0850*/  ULDC UR15, c[0x0][0x630] ;  /* 0x00018c00000f7ab9 */ /* 0x000fe20000000800 */
[----:B------:R-:W-:Y:S01]  /*0860*/  FMUL R0, R0, UR6 ;  /* 0x0000000600007c20 */ /* 0x000fe20008400000 */
[----:B------:R-:W-:Y:S01]  /*0870*/  R2UR UR18, R7 ;  /* 0x00000000071272ca */ /* 0x000fe200000e0000 */
[----:B------:R-:W-:Y:S01]  /*0880*/  ULDC UR20, c[0x0][0x154] ;  /* 0x0000550000147ab9 */ /* 0x000fe20000000800 */
[----:B------:R-:W-:Y:S01]  /*0890*/  ISETP.NE.AND.EX P0, PT, RZ, UR17, PT, P0 ;  /* 0x00000011ff007c0c */ /* 0x000fe2000bf05300 */
[----:B------:R0:W1:Y:S01]  /*08a0*/  F2I.U32.TRUNC.NTZ R2, R0 ;  /* 0x0000000000027305 */ /* 0x000062000020f000 */
[----:B------:R-:W-:-:S02]  /*08b0*/  R2UR UR19, R6 ;  /* 0x00000000061372ca */ /* 0x000fc400000e0000 */
[----:B------:R-:W-:Y:S02]  /*08c0*/  R2UR UR8, R7 ;  /* 0x00000000070872ca */ /* 0x000fe400000e0000 */
[----:B------:R-:W-:-:S07]  /*08d0*/  R2UR UR9, R6 ;  /* 0x00000000060972ca */ /* 0x000fce00000e0000 */
[----:B0-----:R-:W-:Y:S08]  /*08e0*/  @!P0 BRA `(.L_x_5) ;  /* 0x0000000000308947 */ /* 0x001ff00003800000 */
[----:B------:R-:W-:Y:S01]  /*08f0*/  R2UR UR8, R7 ;  /* 0x00000000070872ca */ /* 0x000fe200000e0000 */
[----:B------:R-:W-:Y:S01]  /*0900*/  ULDC UR6, c[0x0][0x634] ;  /* 0x00018d0000067ab9 */ /* 0x000fe20000000800 */
[----:B------:R-:W-:-:S11]  /*0910*/  R2UR UR14, R6 ;  /* 0x00000000060e72ca */ /* 0x000fd600000e0000 */
[----:B------:R-:W-:-:S04]  /*0920*/  UIADD3 UR6, UP0, UR8, UR6, URZ ;  /* 0x0000000608067290 */ /* 0x000fc8000ff1e03f */
[----:B------:R-:W-:-:S04]  /*0930*/  UIADD3.X UR14, URZ, UR14, URZ, UP0, !UPT ;  /* 0x0000000e3f0e7290 */ /* 0x000fc800087fe43f */
[----:B------:R-:W-:-:S04]  /*0940*/  UIMAD.WIDE.U32 UR8, UR14, UR16, URZ ;  /* 0x000000100e0872a5 */ /* 0x000fc8000f8e003f */
[----:B------:R-:W-:Y:S02]  /*0950*/  UIMAD.WIDE.U32 UR10, UP0, UR6, UR17, UR8 ;  /* 0x00000011060a72a5 */ /* 0x000fe4000f800008 */
[----:B------:R-:W-:Y:S02]  /*0960*/  UIMAD.WIDE.U32 UR8, UR6, UR16, URZ ;  /* 0x00000010060872a5 */ /* 0x000fe4000f8e003f */
[----:B------:R-:W-:Y:S02]  /*0970*/  UIADD3.X UR13, URZ, URZ, URZ, UP0, !UPT ;  /* 0x0000003f3f0d7290 */ /* 0x000fe400087fe43f */
[----:B------:R-:W-:Y:S01]  /*0980*/  UIADD3 URZ, UP0, UR9, UR10, URZ ;  /* 0x0000000a093f7290 */ /* 0x000fe2000ff1e03f */
[----:B------:R-:W-:-:S03]  /*0990*/  UMOV UR12, UR11 ;  /* 0x0000000b000c7c82 */ /* 0x000fc60008000000 */
[----:B------:R-:W-:-:S12]  /*09a0*/  UIMAD.WIDE.U32.X UR8, UR14, UR17, UR12, UP0 ;  /* 0x000000110e0872a5 */ /* 0x000fd800080e040c */
.L_x_5:
[----:B------:R-:W-:Y:S01]  /*09b0*/  USHF.R.U64 UR42, UR8, UR15, UR9 ;  /* 0x0000000f082a7299 */ /* 0x000fe20008001209 */
[----:B------:R-:W-:Y:S01]  /*09c0*/  I2FP.F32.U32 R0, UR7 ;  /* 0x0000000700007c45 */ /* 0x000fe20008201000 */
[----:B------:R-:W-:Y:S01]  /*09d0*/  USHF.R.U32.HI UR5, URZ, UR15, UR9 ;  /* 0x0000000f3f057299 */ /* 0x000fe20008011609 */
[----:B-1----:R-:W-:Y:S01]  /*09e0*/  R2UR UR12, R2 ;  /* 0x00000000020c72ca */ /* 0x002fe200000e0000 */
[----:B------:R-:W-:Y:S02]  /*09f0*/  UIADD3 UR6, UP0, URZ, -UR42, URZ ;  /* 0x8000002a3f067290 */ /* 0x000fe4000ff1e03f */
[----:B------:R-:W-:Y:S01]  /*0a00*/  FMUL R0, R0, UR20 ;  /* 0x0000001400007c20 */ /* 0x000fe20008400000 */
[----:B------:R-:W-:Y:S01]  /*0a10*/  ULDC.64 UR8, c[0x0][0x620] ;  /* 0x0001880000087ab9 */ /* 0x000fe20000000a00 */
[----:B------:R-:W-:Y:S01]  /*0a20*/  UIADD3.X UR5, URZ, ~UR5, URZ, UP0, !UPT ;  /* 0x800000053f057290 */ /* 0x000fe200087fe43f */
[----:B------:R-:W-:Y:S01]  /*0a30*/  UMOV UR10, UR18 ;  /* 0x00000012000a7c82 */ /* 0x000fe20008000000 */
[----:B------:R-:W-:-:S02]  /*0a40*/  UMOV UR11, UR19 ;  /* 0x00000013000b7c82 */ /* 0x000fc40008000000 */
[----:B------:R-:W-:Y:S01]  /*0a50*/  UIMAD UR5, UR5, UR8, URZ ;  /* 0x00000008050572a4 */ /* 0x000fe2000f8e023f */
[----:B------:R-:W0:Y:S01]  /*0a60*/  F2I.U32.TRUNC.NTZ R0, R0 ;  /* 0x0000000000007305 */ /* 0x000e22000020f000 */
[----:B------:R-:W-:Y:S02]  /*0a70*/  UIMAD.WIDE.U32 UR10, UR6, UR8, UR10 ;  /* 0x00000008060a72a5 */ /* 0x000fe4000f8e000a */
[----:B------:R-:W-:Y:S01]  /*0a80*/  UIMAD UR6, UR6, UR9, UR5 ;  /* 0x00000009060672a4 */ /* 0x000fe2000f8e0205 */
[----:B------:R-:W-:Y:S01]  /*0a90*/  ULDC UR21, c[0x0][0x658] ;  /* 0x0001960000157ab9 */ /* 0x000fe20000000800 */
[----:B------:R-:W-:Y:S02]  /*0aa0*/  UMOV UR19, 0xffffffff ;  /* 0xffffffff00137882 */ /* 0x000fe40000000000 */
[----:B------:R-:W-:Y:S01]  /*0ab0*/  UIADD3 UR6, UR11, UR6, URZ ;  /* 0x000000060b067290 */ /* 0x000fe2000fffe03f */
[----:B------:R-:W-:Y:S01]  /*0ac0*/  ULDC UR15, c[0x0][0x618] ;  /* 0x00018600000f7ab9 */ /* 0x000fe20000000800 */
[----:B------:R-:W-:Y:S01]  /*0ad0*/  ULDC.64 UR8, c[0x0][0x640] ;  /* 0x0001900000087ab9 */ /* 0x000fe20000000a00 */
[----:B------:R-:W-:Y:S01]  /*0ae0*/  USHF.L.U32 UR11, UR19, UR21, URZ ;  /* 0x00000015130b7299 */ /* 0x000fe2000800063f */
[----:B------:R-:W-:Y:S01]  /*0af0*/  ISETP.NE.U32.AND P0, PT, RZ, UR8, PT ;  /* 0x00000008ff007c0c */ /* 0x000fe2000bf05070 */
[----:B------:R-:W-:-:S02]  /*0b00*/  USHF.R.U64 UR19, UR10, UR15, UR6 ;  /* 0x0000000f0a137299 */ /* 0x000fc40008001206 */
[----:B------:R-:W-:Y:S01]  /*0b10*/  USHF.R.U32.HI UR10, URZ, UR15, UR6 ;  /* 0x0000000f3f0a7299 */ /* 0x000fe20008011606 */
[----:B0-----:R-:W-:Y:S01]  /*0b20*/  R2UR UR14, R0 ;  /* 0x00000000000e72ca */ /* 0x001fe200000e0000 */
[----:B------:R-:W-:Y:S01]  /*0b30*/  ULDC UR17, c[0x0][0x608] ;  /* 0x0001820000117ab9 */ /* 0x000fe20000000800 */
[----:B------:R-:W-:Y:S01]  /*0b40*/  ISETP.NE.AND.EX P0, PT, RZ, UR9, PT, P0 ;  /* 0x00000009ff007c0c */ /* 0x000fe2000bf05300 */
[----:B------:R-:W-:Y:S02]  /*0b50*/  USHF.R.U64 UR23, UR19, UR17, UR10 ;  /* 0x0000001113177299 */ /* 0x000fe4000800120a */
[----:B------:R-:W-:Y:S01]  /*0b60*/  USHF.R.U32.HI UR10, URZ, UR17, UR10 ;  /* 0x000000113f0a7299 */ /* 0x000fe2000801160a */
[----:B------:R-:W-:Y:S01]  /*0b70*/  UMOV UR16, 0x1 ;  /* 0x0000000100107882 */ /* 0x000fe20000000000 */
[----:B------:R-:W-:Y:S02]  /*0b80*/  UIADD3 UR12, -UR12, URZ, URZ ;  /* 0x0000003f0c0c7290 */ /* 0x000fe4000fffe13f */
[----:B------:R-:W-:-:S02]  /*0b90*/  USHF.R.U64 UR24, UR23, UR21, UR10 ;  /* 0x0000001517187299 */ /* 0x000fc4000800120a */
[----:B------:R-:W-:Y:S01]  /*0ba0*/  USHF.L.U32 UR6, UR16, UR21, URZ ;  /* 0x0000001510067299 */ /* 0x000fe2000800063f */
[----:B------:R-:W-:Y:S01]  /*0bb0*/  ULDC UR13, c[0x0][0x144] ;  /* 0x00005100000d7ab9 */ /* 0x000fe20000000800 */
[----:B------:R-:W-:Y:S01]  /*0bc0*/  ULDC UR5, c[0x0][0x600] ;  /* 0x0001800000057ab9 */ /* 0x000fe20000000800 */
[----:B------:R-:W-:Y:S02]  /*0bd0*/  ULOP3.LUT UR16, URZ, UR11, URZ, 0x33, !UPT ;  /* 0x0000000b3f107292 */ /* 0x000fe4000f8e333f */
[----:B------:R-:W-:Y:S02]  /*0be0*/  USHF.R.U32.HI UR11, URZ, UR21, UR10 ;  /* 0x000000153f0b7299 */ /* 0x000fe4000801160a */
[----:B------:R-:W-:Y:S02]  /*0bf0*/  UIADD3 UR18, UR5, -0x1, URZ ;  /* 0xffffffff05127890 */ /* 0x000fe4000fffe03f */
[----:B------:R-:W-:Y:S02]  /*0c00*/  UIADD3 UR20, -UR14, URZ, URZ ;  /* 0x0000003f0e147290 */ /* 0x000fe4000fffe13f */
[----:B------:R-:W-:Y:S01]  /*0c10*/  UIMAD UR4, UR13, UR12, UR4 ;  /* 0x0000000c0d0472a4 */ /* 0x000fe2000f8e0204 */
[----:B------:R-:W-:Y:S01]  /*0c20*/  ULDC UR25, c[0x0][0x148] ;  /* 0x0000520000197ab9 */ /* 0x000fe20000000800 */
[----:B------:R-:W-:Y:S01]  /*0c30*/  ULDC UR21, c[0x0][0x648] ;  /* 0x0001920000157ab9 */ /* 0x000fe20000000800 */
[----:B------:R-:W-:Y:S01]  /*0c40*/  ULDC UR22, c[0x0][0x638] ;  /* 0x00018e0000167ab9 */ /* 0x000fe20000000800 */
[----:B------:R-:W-:Y:S01]  /*0c50*/  UMOV UR10, UR24 ;  /* 0x00000018000a7c82 */ /* 0x000fe20008000000 */
[----:B------:R-:W-:Y:S07]  /*0c60*/  @!P0 BRA `(.L_x_6) ;  /* 0x0000000000308947 */ /* 0x000fee0003800000 */
[----:B------:R-:W-:Y:S02]  /*0c70*/  ULDC UR14, c[0x0][0x64c] ;  /* 0x00019300000e7ab9 */ /* 0x000fe40000000800 */
        /* <DEDUP_REMOVED lines=8> */
[----:B------:R-:W-:-:S07]  /*0d00*/  UIMAD.WIDE.U32.X UR8, UR17, UR9, UR14, UP0 ;  /* 0x00000009110872a5 */ /* 0x000fce00080e040e */
[----:B------:R-:W-:Y:S01]  /*0d10*/  UMOV UR10, UR8 ;  /* 0x00000008000a7c82 */ /* 0x000fe20008000000 */
[----:B------:R-:W-:-:S05]  /*0d20*/  UMOV UR11, UR9 ;  /* 0x00000009000b7c82 */ /* 0x000fca0008000000 */
.L_x_6:
[----:B------:R-:W-:Y:S01]  /*0d30*/  UISETP.NE.AND UP0, UPT, UR38, URZ, UPT ;  /* 0x0000003f2600728c */ /* 0x000fe2000bf05270 */
[----:B------:R-:W-:Y:S01]  /*0d40*/  IMAD.MOV.U32 R0, RZ, RZ, 0x1 ;  /* 0x00000001ff007424 */ /* 0x000fe200078e00ff */
[----:B------:R-:W-:Y:S02]  /*0d50*/  USHF.R.U64 UR8, UR10, UR21, UR11 ;  /* 0x000000150a087299 */ /* 0x000fe4000800120b */
[----:B------:R-:W-:Y:S02]  /*0d60*/  ULOP3.LUT UR16, UR23, UR16, URZ, 0xc0, !UPT ;  /* 0x0000001017107292 */ /* 0x000fe4000f8ec03f */
[----:B------:R-:W-:Y:S02]  /*0d70*/  ULOP3.LUT UR18, UR19, UR18, URZ, 0xc0, !UPT ;  /* 0x0000001213127292 */ /* 0x000fe4000f8ec03f */
[----:B------:R-:W-:-:S03]  /*0d80*/  UIMAD UR16, UR6, UR8, UR16 ;  /* 0x00000008061072a4 */ /* 0x000fc6000f8e0210 */
[----:B------:R-:W-:Y:S02]  /*0d90*/  @UP0 UIMAD UR4, UR25, UR20, UR7 ;  /* 0x00000014190402a4 */ /* 0x000fe4000f8e0207 */
[----:B------:R-:W-:-:S04]  /*0da0*/  UIADD3 UR7, -UR8, URZ, URZ ;  /* 0x0000003f08077290 */ /* 0x000fc8000fffe13f */
[----:B------:R-:W-:-:S03]  /*0db0*/  UIMAD UR6, UR7, UR22, UR24 ;  /* 0x00000016070672a4 */ /* 0x000fc6000f8e0218 */
[----:B------:R-:W-:Y:S01]  /*0dc0*/  ULDC UR7, c[0x0][0x610] ;  /* 0x0001840000077ab9 */ /* 0x000fe20000000800 */
[----:B------:R-:W-:Y:S02]  /*0dd0*/  UIMAD UR6, UR6, UR5, UR18 ;  /* 0x00000005060672a4 */ /* 0x000fe4000f8e0212 */
[----:B------:R-:W-:-:S04]  /*0de0*/  UIMAD UR4, UR16, UR7, UR4 ;  /* 0x00000007100472a4 */ /* 0x000fc8000f8e0204 */
[----:B------:R-:W-:Y:S02]  /*0df0*/  USEL UR41, UR6, UR4, !UP0 ;  /* 0x0000000406297287 */ /* 0x000fe4000c000000 */
[----:B------:R-:W-:-:S12]  /*0e00*/  USEL UR40, UR4, UR6, !UP0 ;  /* 0x0000000604287287 */ /* 0x000fd8000c000000 */
.L_x_4:
[----:B------:R-:W-:-:S08]  /*0e10*/  NOP ;  /* 0x0000000000007918 */ /* 0x000fd00000000000 */
[----:B------:R-:W0:Y:S02]  /*0e20*/  USETMAXREG.TRY_ALLOC.CTAPOOL UP0, 0xf0 ;  /* 0x000000f0000079c8 */ /* 0x000e240008000600 */
[----:B0-----:R-:W-:-:S13]  /*0e30*/  PLOP3.LUT P0, PT, PT, PT, UP0, 0x80, 0x0 ;  /* 0x000000000000781c */ /* 0x001fda0003f0f008 */
[----:B------:R-:W-:Y:S05]  /*0e40*/  @!P0 BRA `(.L_x_4) ;  /* 0xfffffffc00f08947 */ /* 0x000fea000383ffff */
[----:B------:R-:W-:Y:S01]  /*0e50*/  ULDC.64 UR4, c[0x0][0x598] ;  /* 0x0001660000047ab9 */ /* 0x000fe20000000a00 */
[----:B------:R-:W-:Y:S01]  /*0e60*/  ULDC.64 UR44, c[0x0][0x208] ;  /* 0x00008200002c7ab9 */ /* 0x000fe20000000a00 */
[----:B------:R-:W-:-:S04]  /*0e70*/  ISETP.NE.U32.AND P0, PT, RZ, UR4, PT ;  /* 0x00000004ff007c0c */ /* 0x000fc8000bf05070 */
[----:B------:R-:W-:-:S13]  /*0e80*/  ISETP.NE.AND.EX P0, PT, RZ, UR5, PT, P0 ;  /* 0x00000005ff007c0c */ /* 0x000fda000bf05300 */
[----:B------:R-:W-:Y:S05]  /*0e90*/  @!P0 BRA `(.L_x_7) ;  /* 0x00000000001c8947 */ /* 0x000fea0003800000 */
[----:B------:R-:W0:Y:S02]  /*0ea0*/  LDC.64 R2, c[0x0][0x598] ;  /* 0x00016600ff027b82 */ /* 0x000e240000000a00 */
[----:B0-----:R-:W2:Y:S02]  /*0eb0*/  LDG.E.64 R2, desc[UR44][R2.64] ;  /* 0x0000002c02027981 */ /* 0x001ea4000c1e1b00 */
[----:B--2---:R-:W-:-:S04]  /*0ec0*/  ISETP.NE.U32.AND P0, PT, R2, RZ, PT ;  /* 0x000000ff0200720c */ /* 0x004fc80003f05070 */
[----:B------:R-:W-:-:S13]  /*0ed0*/  ISETP.NE.AND.EX P0, PT, R3, RZ, PT, P0 ;  /* 0x000000ff0300720c */ /* 0x000fda0003f05300 */
[----:B------:R-:W-:Y:S05]  /*0ee0*/  @!P0 BRA `(.L_x_7) ;  /* 0x0000000000088947 */ /* 0x000fea0003800000 */
[----:B------:R0:W5:Y:S01]  /*0ef0*/  LD.E R2, desc[UR44][R2.64] ;  /* 0x0000002c02027980 */ /* 0x000162000c101900 */
[----:B------:R-:W-:Y:S05]  /*0f00*/  BRA `(.L_x_8) ;  /* 0x0000000000247947 */ /* 0x000fea0003800000 */
.L_x_7:
[----:B------:R-:W-:Y:S02]  /*0f10*/  ULDC.64 UR4, c[0x0][0x588] ;  /* 0x0001620000047ab9 */ /* 0x000fe40000000a00 */
[----:B------:R-:W-:-:S04]  /*0f20*/  ISETP.NE.U32.AND P0, PT, RZ, UR4, PT ;  /* 0x00000004ff007c0c */ /* 0x000fc8000bf05070 */
[----:B------:R-:W-:-:S13]  /*0f30*/  ISETP.NE.AND.EX P0, PT, RZ, UR5, PT, P0 ;  /* 0x00000005ff007c0c */ /* 0x000fda000bf05300 */
[----:B------:R-:W-:Y:S05]  /*0f40*/  @!P0 BRA `(.L_x_9) ;  /* 0x00000000000c8947 */ /* 0x000fea0003800000 */
[----:B------:R-:W0:Y:S02]  /*0f50*/  LDC.64 R2, c[0x0][0x588] ;  /* 0x00016200ff027b82 */ /* 0x000e240000000a00 */
[----:B0-----:R1:W5:Y:S01]  /*0f60*/  LDG.E R2, desc[UR44][R2.64] ;  /* 0x0000002c02027981 */ /* 0x001362000c1e1900 */
[----:B------:R-:W-:Y:S05]  /*0f70*/  BRA `(.L_x_8) ;  /* 0x0000000000087947 */ /* 0x000fea0003800000 */
.L_x_9:
[----:B------:R-:W-:Y:S02]  /*0f80*/  ULDC UR4, c[0x0][0x580] ;  /* 0x0001600000047ab9 */ /* 0x000fe40000000800 */
[----:B------:R-:W-:-:S07]  /*0f90*/  MOV R2, UR4 ;  /* 0x0000000400027c02 */ /* 0x000fce0008000f00 */
.L_x_8:
[----:B------:R-:W-:Y:S02]  /*0fa0*/  ULDC.64 UR4, c[0x0][0x5a0] ;  /* 0x0001680000047ab9 */ /* 0x000fe40000000a00 */
[----:B------:R-:W-:-:S04]  /*0fb0*/  ISETP.NE.U32.AND P0, PT, RZ, UR4, PT ;  /* 0x00000004ff007c0c */ /* 0x000fc8000bf05070 */
[----:B------:R-:W-:-:S13]  /*0fc0*/  ISETP.NE.AND.EX P0, PT, RZ, UR5, PT, P0 ;  /* 0x00000005ff007c0c */ /* 0x000fda000bf05300 */
[----:B------:R-:W-:Y:S05]  /*0fd0*/  @!P0 BRA `(.L_x_10) ;  /* 0x00000000001c8947 */ /* 0x000fea0003800000 */
[----:B------:R-:W2:Y:S02]  /*0fe0*/  LDC.64 R4, c[0x0][0x5a0] ;  /* 0x00016800ff047b82 */ /* 0x000ea40000000a00 */
[----:B--2---:R-:W2:Y:S02]  /*0ff0*/  LDG.E.64 R4, desc[UR44][R4.64] ;  /* 0x0000002c04047981 */ /* 0x004ea4000c1e1b00 */
[----:B--2---:R-:W-:-:S04]  /*1000*/  ISETP.NE.U32.AND P0, PT, R4, RZ, PT ;  /* 0x000000ff0400720c */ /* 0x004fc80003f05070 */
[----:B------:R-:W-:-:S13]  /*1010*/  ISETP.NE.AND.EX P0, PT, R5, RZ, PT, P0 ;  /* 0x000000ff0500720c */ /* 0x000fda0003f05300 */
[----:B------:R-:W-:Y:S05]  /*1020*/  @!P0 BRA `(.L_x_10) ;  /* 0x0000000000088947 */ /* 0x000fea0003800000 */
[----:B------:R2:W5:Y:S01]  /*1030*/  LD.E R16, desc[UR44][R4.64] ;  /* 0x0000002c04107980 */ /* 0x000562000c101900 */
[----:B------:R-:W-:Y:S05]  /*1040*/  BRA `(.L_x_11) ;  /* 0x0000000000247947 */ /* 0x000fea0003800000 */
.L_x_10:
[----:B------:R-:W-:Y:S02]  /*1050*/  ULDC.64 UR4, c[0x0][0x590] ;  /* 0x0001640000047ab9 */ /* 0x000fe40000000a00 */
[----:B------:R-:W-:-:S04]  /*1060*/  ISETP.NE.U32.AND P0, PT, RZ, UR4, PT ;  /* 0x00000004ff007c0c */ /* 0x000fc8000bf05070 */
[----:B------:R-:W-:-:S13]  /*1070*/  ISETP.NE.AND.EX P0, PT, RZ, UR5, PT, P0 ;  /* 0x00000005ff007c0c */ /* 0x000fda000bf05300 */
[----:B------:R-:W-:Y:S05]  /*1080*/  @!P0 BRA `(.L_x_12) ;  /* 0x00000000000c8947 */ /* 0x000fea0003800000 */
[----:B------:R-:W2:Y:S02]  /*1090*/  LDC.64 R16, c[0x0][0x590] ;  /* 0x00016400ff107b82 */ /* 0x000ea40000000a00 */
[----:B--2---:R3:W5:Y:S01]  /*10a0*/  LDG.E R16, desc[UR44][R16.64] ;  /* 0x0000002c10107981 */ /* 0x004762000c1e1900 */
[----:B------:R-:W-:Y:S05]  /*10b0*/  BRA `(.L_x_11) ;  /* 0x0000000000087947 */ /* 0x000fea0003800000 */
.L_x_12:
[----:B------:R-:W-:Y:S02]  /*10c0*/  ULDC UR4, c[0x0][0x584] ;  /* 0x0001610000047ab9 */ /* 0x000fe40000000800 */
[----:B------:R-:W-:-:S07]  /*10d0*/  IMAD.U32 R16, RZ, RZ, UR4 ;  /* 0x00000004ff107e24 */ /* 0x000fce000f8e00ff */
.L_x_11:
[----:B------:R-:W-:-:S13]  /*10e0*/  LOP3.LUT P0, RZ, R0, 0xff, RZ, 0xc0, !PT ;  /* 0x000000ff00ff7812 */ /* 0x000fda000780c0ff */
[----:B------:R-:W-:Y:S05]  /*10f0*/  @!P0 EXIT ;  /* 0x000000000000894d */ /* 0x000fea0003800000 */
[----:B------:R-:W-:Y:S01]  /*1100*/  ULDC UR4, c[0x0][0x28c] ;  /* 0x0000a30000047ab9 */ /* 0x000fe20000000800 */
[----:B------:R-:W-:Y:S01]  /*1110*/  UMOV UR36, URZ ;  /* 0x0000003f00247c82 */ /* 0x000fe20008000000 */
[----:B------:R-:W-:Y:S01]  /*1120*/  UIADD3 UR4, UR4, 0x7f, URZ ;  /* 0x0000007f04047890 */ /* 0x000fe2000fffe03f */
[----:B------:R-:W-:-:S03]  /*1130*/  UMOV UR39, URZ ;  /* 0x0000003f00277c82 */ /* 0x000fc60008000000 */
[----:B------:R-:W-:-:S04]  /*1140*/  USHF.R.S32.HI UR5, URZ, 0x1f, UR4 ;  /* 0x0000001f3f057899 */ /* 0x000fc80008011404 */
[----:B------:R-:W-:-:S04]  /*1150*/  ULEA.HI UR5, UR5, UR4, URZ, 0x7 ;  /* 0x0000000405057291 */ /* 0x000fc8000f8f383f */
[----:B------:R-:W-:-:S12]  /*1160*/  USHF.R.S32.HI UR43, URZ, 0x7, UR5 ;  /* 0x000000073f2b7899 */ /* 0x000fd80008011405 */
.L_x_540:
[----:B----4-:R-:W4:Y:S01]  /*1170*/  S2R R0, SR_TID.X ;  /* 0x0000000000007919 */ /* 0x010f220000002100 */
[----:B0-----:R-:W0:Y:S01]  /*1180*/  S2UR UR6, SR_CgaCtaId ;  /* 0x00000000000679c3 */ /* 0x001e220000008800 */
[----:B------:R-:W-:Y:S02]  /*1190*/  UMOV UR46, 0x400 ;  /* 0x00000400002e7882 */ /* 0x000fe40000000000 */
[----:B0-----:R-:W-:Y:S01]  /*11a0*/  ULEA UR46, UR6, UR46, 0x18 ;  /* 0x0000002e062e7291 */ /* 0x001fe2000f8ec03f */
[----:B----4-:R-:W-:-:S04]  /*11b0*/  LOP3.LUT R0, R0, 0x80, RZ, 0xc0, !PT ;  /* 0x0000008000007812 */ /* 0x010fc800078ec0ff */
[----:B------:R-:W-:-:S06]  /*11c0*/  SHF.R.U32.HI R0, RZ, 0x7, R0 ;  /* 0x00000007ff007819 */ /* 0x000fcc0000011600 */
[----:B------:R-:W0:Y:S02]  /*11d0*/  SHFL.IDX PT, R0, R0, RZ, 0x1f ;  /* 0x00001fff00007589 */ /* 0x000e2400000e0000 */
[----:B0-----:R-:W-:-:S13]  /*11e0*/  R2UR UR4, R0 ;  /* 0x00000000000472ca */ /* 0x001fda00000e0000 */
[----:B------:R-:W-:-:S04]  /*11f0*/  ULEA.HI UR5, UR4, UR4, URZ, 0x1 ;  /* 0x0000000404057291 */ /* 0x000fc8000f8f083f */
[----:B------:R-:W-:-:S04]  /*1200*/  ULOP3.LUT UR5, UR5, 0x7fffe, URZ, 0xc0, !UPT ;  /* 0x0007fffe05057892 */ /* 0x000fc8000f8ec03f */
[----:B------:R-:W-:-:S03]  /*1210*/  UIADD3 UR5, UR4, -UR5, URZ ;  /* 0x8000000504057290 */ /* 0x000fc6000fffe03f */
[----:B------:R-:W-:Y:S01]  /*1220*/  ULDC UR4, c[0x0][0x28c] ;  /* 0x0000a30000047ab9 */ /* 0x000fe20000000800 */
[----:B------:R-:W-:Y:S01]  /*1230*/  ULEA UR5, UR5, UR46, 0xd ;  /* 0x0000002e05057291 */ /* 0x000fe2000f8e683f */
[----:B------:R-:W-:-:S03]  /*1240*/  ISETP.LT.AND P0, PT, RZ, UR4, PT ;  /* 0x00000004ff007c0c */ /* 0x000fc6000bf01270 */
[----:B------:R-:W-:-:S04]  /*1250*/  UIADD3 UR5, UR5, 0x180, URZ ;  /* 0x0000018005057890 */ /* 0x000fc8000fffe03f */
[----:B------:R-:W-:-:S04]  /*1260*/  USHF.R.U32.HI UR5, URZ, 0x4, UR5 ;  /* 0x000000043f057899 */ /* 0x000fc80008011605 */
[----:B------:R-:W-:Y:S02]  /*1270*/  ULOP3.LUT UR47, UR5, 0x3fff, URZ, 0xc0, !UPT ;  /* 0x00003fff052f7892 */ /* 0x000fe4000f8ec03f */
[----:B-123--:R-:W-:Y:S10]  /*1280*/  @P0 BRA `(.L_x_13) ;  /* 0x0000000000400947 */ /* 0x00eff40003800000 */
[----:B------:R-:W-:Y:S01]  /*1290*/  MOV R0, 0x0 ;  /* 0x0000000000007802 */ /* 0x000fe20000000f00 */
[----:B------:R-:W-:Y:S01]  /*12a0*/  ULDC.64 UR4, c[0x4][0x68] ;  /* 0x01001a0000047ab9 */ /* 0x000fe20000000a00 */
[----:B------:R-:W-:Y:S01]  /*12b0*/  ULDC.64 UR6, c[0x4][0x8] ;  /* 0x0100020000067ab9 */ /* 0x000fe20000000a00 */
[----:B--2---:R-:W-:Y:S01]  /*12c0*/  MOV R4, UR4 ;  /* 0x0000000400047c02 */ /* 0x004fe20008000f00 */
[----:B------:R0:W2:Y:S01]  /*12d0*/  LDC.64 R14, c[0x4][R0] ;  /* 0x01000000000e7b82 */ /* 0x0000a20000000a00 */
[----:B------:R-:W-:Y:S01]  /*12e0*/  IMAD.U32 R5, RZ, RZ, UR5 ;  /* 0x00000005ff057e24 */ /* 0x000fe2000f8e00ff */
[----:B------:R-:W-:Y:S01]  /*12f0*/  ULDC.64 UR4, c[0x4][0x70] ;  /* 0x01001c0000047ab9 */ /* 0x000fe20000000a00 */
[----:B------:R-:W-:Y:S01]  /*1300*/  MOV R10, UR6 ;  /* 0x00000006000a7c02 */ /* 0x000fe20008000f00 */
[----:B------:R-:W-:Y:S01]  /*1310*/  IMAD.U32 R7, RZ, RZ, UR5 ;  /* 0x00000005ff077e24 */ /* 0x000fe2000f8e00ff */
[----:B------:R-:W-:Y:S01]  /*1320*/  MOV R6, UR4 ;  /* 0x0000000400067c02 */ /* 0x000fe20008000f00 */
[----:B------:R-:W-:Y:S01]  /*1330*/  IMAD.U32 R11, RZ, RZ, UR7 ;  /* 0x00000007ff0b7e24 */ /* 0x000fe2000f8e00ff */
[----:B------:R-:W-:Y:S01]  /*1340*/  MOV R8, 0x1e1 ;  /* 0x000001e100087802 */ /* 0x000fe20000000f00 */
[----:B------:R-:W-:Y:S01]  /*1350*/  IMAD.MOV.U32 R12, RZ, RZ, 0x1 ;  /* 0x00000001ff0c7424 */ /* 0x000fe200078e00ff */
[----:B0-----:R-:W-:-:S07]  /*1360*/  MOV R13, RZ ;  /* 0x000000ff000d7202 */ /* 0x001fce0000000f00 */
[----:B------:R-:W-:-:S07]  /*1370*/  LEPC R20, `(.L_x_13) ;  /* 0x000000001014794e */ /* 0x000fce0000000000 */
[----:B-123-5:R-:W-:Y:S05]  /*1380*/  CALL.ABS.NOINC R14 ;  /* 0x000000000e007343 */ /* 0x02efea0003c00000 */
.L_x_13:
[----:B------:R-:W-:-:S06]  /*1390*/  ULOP3.LUT UR4, UR37, 0x1, URZ, 0xfc, !UPT ;  /* 0x0000000125047892 */ /* 0x000fcc000f8efc3f */
[----:B------:R-:W-:-:S05]  /*13a0*/  IMAD.U32 R0, RZ, RZ, UR4 ;  /* 0x00000004ff007e24 */ /* 0x000fca000f8e00ff */
[----:B------:R-:W-:-:S13]  /*13b0*/  ISETP.NE.AND P0, PT, R0, 0x3, PT ;  /* 0x000000030000780c */ /* 0x000fda0003f05270 */
[----:B------:R-:W-:Y:S05]  /*13c0*/  @!P0 BRA `(.L_x_14) ;  /* 0x0000000000048947 */ /* 0x000fea0003800000 */
[----:B------:R-:W-:Y:S01]  /*13d0*/  BPT.TRAP 0x1 ;  /* 0x000000040000795c */ /* 0x000fe20000300000 */
.L_x_14:
[----:B------:R-:W-:Y:S01]  /*13e0*/  IMAD.U32 R0, RZ, RZ, UR36 ;  /* 0x00000024ff007e24 */ /* 0x000fe2000f8e00ff */
[----:B-1----:R-:W-:-:S04]  /*13f0*/  MOV R3, UR39 ;  /* 0x0000002700037c02 */ /* 0x002fc80008000f00 */
[----:B------:R-:W-:Y:S02]  /*1400*/  LEA R3, R3, UR46, 0x3 ;  /* 0x0000002e03037c11 */ /* 0x000fe4000f8e18ff */
[----:B------:R-:W-:-:S04]  /*1410*/  SHF.L.U32 R0, R0, 0x1f, RZ ;  /* 0x0000001f00007819 */ /* 0x000fc800000006ff */
[----:B------:R0:W1:Y:S01]  /*1420*/  SYNCS.PHASECHK.TRANS64.TRYWAIT P1, [R3+URZ], R0 ;  /* 0x00000000030075a7 */ /* 0x000062000802017f */
[----:B------:R-:W-:Y:S05]  /*1430*/  @!P0 BRA `(.L_x_15) ;  /* 0x0000000000048947 */ /* 0x000fea0003800000 */
[----:B------:R-:W-:Y:S01]  /*1440*/  BPT.TRAP 0x1 ;  /* 0x000000040000795c */ /* 0x000fe20000300000 */
.L_x_15:
[----:B-1----:R-:W-:Y:S05]  /*1450*/  @P1 BRA `(.L_x_16) ;  /* 0x0000000000081947 */ /* 0x002fea0003800000 */
[----:B------:R-:W1:Y:S02]  /*1460*/  SYNCS.PHASECHK.TRANS64.TRYWAIT P1, [R3+URZ], R0 ;  /* 0x00000000030075a7 */ /* 0x000e64000802017f */
[----:B-1----:R-:W-:Y:S05]  /*1470*/  @!P1 BRA `(.L_x_17) ;  /* 0x000002f400349947 */ /* 0x002fea0003800000 */
.L_x_16:
[----:B------:R-:W-:-:S04]  /*1480*/  UISETP.LT.AND UP0, UPT, UR43, 0x1, UPT ;  /* 0x000000012b00788c */ /* 0x000fc8000bf01270 */
[----:B------:R-:W-:-:S04]  /*1490*/  USEL UR4, UR43, 0x1, UP0 ;  /* 0x000000012b047887 */ /* 0x000fc80008000000 */
[----:B------:R-:W-:-:S06]  /*14a0*/  UIADD3 UR4, UR43, -UR4, URZ ;  /* 0x800000042b047290 */ /* 0x000fcc000fffe03f */
[----:B01----:R-:W-:Y:S01]  /*14b0*/  MOV R0, UR4 ;  /* 0x0000000400007c02 */ /* 0x003fe20008000f00 */
[----:B------:R-:W-:Y:S05]  /*14c0*/  WARPSYNC.ALL ;  /* 0x0000000000007948 */ /* 0x000fea0003800000 */
[----:B------:R-:W-:Y:S01]  /*14d0*/  ISETP.GE.AND P1, PT, R0, 0x1, PT ;  /* 0x000000010000780c */ /* 0x000fe20003f26270 */
[----:B------:R-:W-:Y:S01]  /*14e0*/  UIADD3 UR46, UR46, 0xe0180, URZ ;  /* 0x000e01802e2e7890 */ /* 0x000fe2000fffe03f */
[----:B------:R-:W-:Y:S01]  /*14f0*/  WARPGROUP.ARRIVE ;  /* 0x00000000000079c5 */ /* 0x000fe20000000000 */
[----:B------:R-:W-:Y:S01]  /*1500*/  ULOP3.LUT UR4, UR47, 0x10000, URZ, 0xfc, !UPT ;  /* 0x000100002f047892 */ /* 0x000fe2000f8efc3f */
[----:B-----5:R0:W-:Y:S01]  /*1510*/  STL [R1+0x2c4], R16 ;  /* 0x0002c41001007387 */ /* 0x0201e20000100800 */
[----:B------:R-:W-:-:S02]  /*1520*/  USHF.R.U32.HI UR46, URZ, 0x4, UR46 ;  /* 0x000000043f2e7899 */ /* 0x000fc4000801162e */
[----:B------:R-:W-:Y:S01]  /*1530*/  ULEA UR8, UR39, UR4, 0xd ;  /* 0x0000000427087291 */ /* 0x000fe2000f8e683f */
[----:B------:R1:W-:Y:S01]  /*1540*/  STL [R1+0x2c0], R2 ;  /* 0x0002c00201007387 */ /* 0x0003e20000100800 */
[----:B------:R-:W-:Y:S01]  /*1550*/  ULOP3.LUT UR5, UR46, 0x3fff, URZ, 0xc0, !UPT ;  /* 0x00003fff2e057892 */ /* 0x000fe2000f8ec03f */
[----:B------:R-:W-:Y:S01]  /*1560*/  UMOV UR9, 0x40000040 ;  /* 0x4000004000097882 */ /* 0x000fe20000000000 */
[----:B------:R-:W-:Y:S02]  /*1570*/  UMOV UR11, 0x40000040 ;  /* 0x40000040000b7882 */ /* 0x000fe40000000000 */
[----:B------:R-:W-:Y:S01]  /*1580*/  ULOP3.LUT UR5, UR5, 0x10000, URZ, 0xfc, !UPT ;  /* 0x0001000005057892 */ /* 0x000fe2000f8efc3f */
[----:B------:R4:W-:Y:S01]  /*1590*/  STL [R1+0x2bc], R0 ;  /* 0x0002bc0001007387 */ /* 0x0009e20000100800 */
[----:B------:R-:W-:Y:S02]  /*15a0*/  UIADD3 UR12, UR8, 0x400, URZ ;  /* 0x00000400080c7890 */ /* 0x000fe4000fffe03f */
[----:B------:R-:W-:Y:S01]  /*15b0*/  ULEA UR6, UR39, UR5, 0xd ;  /* 0x0000000527067291 */ /* 0x000fe2000f8e683f */
[----:B------:R-:W-:Y:S01]  /*15c0*/  UMOV UR15, UR11 ;  /* 0x0000000b000f7c82 */ /* 0x000fe20008000000 */
[----:B------:R-:W-:-:S05]  /*15d0*/  UMOV UR13, 0x40000040 ;  /* 0x40000040000d7882 */ /* 0x000fca0000000000 */
[----:B------:R-:W-:Y:S02]  /*15e0*/  UMOV UR10, UR6 ;  /* 0x00000006000a7c82 */ /* 0x000fe40008000000 */
[----:B------:R-:W-:Y:S01]  /*15f0*/  HGMMA.64x256x8.F32.TF32 R24, gdesc[UR8], RZ, !UPT, gsb0 ;  /* 0x07e00000081879f0 */ /* 0x000fe2000c0028ff */
[----:B------:R-:W-:Y:S02]  /*1600*/  UMOV UR14, UR10 ;  /* 0x0000000a000e7c82 */ /* 0x000fe40008000000 */
[----:B------:R-:W-:Y:S02]  /*1610*/  WARPGROUP.DEPBAR.LE gsb0, 0x0 ;  /* 0x00008000000079c5 */ /* 0x000fe40000010000 */
[----:B------:R-:W-:Y:S01]  /*1620*/  STL.64 [R1], R24 ;  /* 0x0000001801007387 */ /* 0x000fe20000100a00 */
[----:B------:R-:W-:Y:S01]  /*1630*/  IMAD.MOV.U32 R235, RZ, RZ, R46 ;  /* 0x000000ffffeb7224 */ /* 0x000fe200078e002e */
[----:B------:R-:W-:Y:S01]  /*1640*/  MOV R234, R47 ;  /* 0x0000002f00ea7202 */ /* 0x000fe20000000f00 */
[----:B------:R-:W-:Y:S01]  /*1650*/  IMAD.MOV.U32 R233, RZ, RZ, R48 ;  /* 0x000000ffffe97224 */ /* 0x000fe200078e0030 */
[----:B------:R-:W-:Y:S01]  /*1660*/  STL.64 [R1+0x8], R26 ;  /* 0x0000081a01007387 */ /* 0x000fe20000100a00 */
[----:B------:R-:W-:Y:S01]  /*1670*/  MOV R232, R49 ;  /* 0x0000003100e87202 */ /* 0x000fe20000000f00 */
[----:B------:R-:W-:Y:S01]  /*1680*/  IMAD.MOV.U32 R231, RZ, RZ, R50 ;  /* 0x000000ffffe77224 */ /* 0x000fe200078e0032 */
[----:B------:R-:W-:Y:S01]  /*1690*/  MOV R230, R51 ;  /* 0x0000003300e67202 */ /* 0x000fe20000000f00 */
[----:B------:R-:W-:Y:S01]  /*16a0*/  STL.64 [R1+0x10], R28 ;  /* 0x0000101c01007387 */ /* 0x000fe20000100a00 */
        /* <DEDUP_REMOVED lines=90> */
[----:B---3--:R-:W-:Y:S01]  /*1c50*/  MOV R17, R135 ;  /* 0x0000008700117202 */ /* 0x008fe20000000f00 */
[----:B0-----:R-:W-:Y:S01]  /*1c60*/  IMAD.MOV.U32 R16, RZ, RZ, R136 ;  /* 0x000000ffff107224 */ /* 0x001fe200078e0088 */
        /* <DEDUP_REMOVED lines=10> */
[----:B--2---:R-:W-:Y:S01]  /*1d10*/  MOV R5, R147 ;  /* 0x0000009300057202 */ /* 0x004fe20000000f00 */
[----:B------:R-:W-:Y:S01]  /*1d20*/  IMAD.MOV.U32 R4, RZ, RZ, R148 ;  /* 0x000000ffff047224 */ /* 0x000fe200078e0094 */
[----:B------:R-:W-:Y:S01]  /*1d30*/  MOV R3, R149 ;  /* 0x0000009500037202 */ /* 0x000fe20000000f00 */
[----:B-1----:R-:W-:Y:S01]  /*1d40*/  IMAD.MOV.U32 R2, RZ, RZ, R150 ;  /* 0x000000ffff027224 */ /* 0x002fe200078e0096 */
[----:B------:R0:W-:Y:S01]  /*1d50*/  STL.64 [R1+0x50], R44 ;  /* 0x0000502c01007387 */ /* 0x0001e20000100a00 */
[----:B----4-:R-:W-:-:S03]  /*1d60*/  MOV R0, R151 ;  /* 0x0000009700007202 */ /* 0x010fc60000000f00 */
[----:B------:R-:W-:Y:S01]  /*1d70*/  STL [R1+0x15c8], R160 ;  /* 0x0015c8a001007387 */ /* 0x000fe20000100800 */
[----:B0-----:R-:W-:-:S06]  /*1d80*/  WARPGROUP.ARRIVE ;  /* 0x00000000000079c5 */ /* 0x001fcc0000000000 */
[----:B------:R-:W-:Y:S03]  /*1d90*/  HGMMA.64x256x8.F32.TF32 R24, gdesc[UR12], RZ, !UPT, gsb0 ;  /* 0x07e000000c1879f0 */ /* 0x000fe6000c0028ff */
[----:B------:R-:W-:Y:S02]  /*1da0*/  WARPGROUP.DEPBAR.LE gsb0, 0x0 ;  /* 0x00008000000079c5 */ /* 0x000fe40000010000 */
[----:B------:R-:W-:Y:S04]  /*1db0*/  STL.64 [R1+0x15c0], R150 ;  /* 0x0015c09601007387 */ /* 0x000fe80000100a00 */
        /* <DEDUP_REMOVED lines=20> */
[----:B------:R0:W-:Y:S04]  /*1f00*/  STL.64 [R1+0x1518], R108 ;  /* 0x0015186c01007387 */ /* 0x0001e80000100a00 */
[----:B0-----:R-:W2:Y:S04]  /*1f10*/  LDL.LU R108, [R1] ;  /* 0x00000000016c7983 */ /* 0x001ea80000300800 */
[----:B------:R-:W2:Y:S04]  /*1f20*/  LDL.LU R109, [R1+0x4] ;  /* 0x00000400016d7983 */ /* 0x000ea80000300800 */
        /* <DEDUP_REMOVED lines=19> */
[----:B------:R-:W2:Y:S01]  /*2060*/  LDL.LU R129, [R1+0x54] ;  /* 0x0000540001817983 */ /* 0x000ea20000300800 */
        /* <DEDUP_REMOVED lines=46> */
[----:B------:R-:W-:-:S02]  /*2350*/  UIADD3 UR12, UR8, 0x2, URZ ;  /* 0x00000002080c7890 */ /* 0x000fc4000fffe03f */
[----:B------:R-:W-:Y:S01]  /*2360*/  UIADD3 UR14, UR6, 0x2, URZ ;  /* 0x00000002060e7890 */ /* 0x000fe2000fffe03f */
[----:B------:R-:W-:Y:S01]  /*2370*/  UMOV UR13, 0x40000040 ;  /* 0x40000040000d7882 */ /* 0x000fe20000000000 */
[----:B------:R-:W-:Y:S01]  /*2380*/  UMOV UR15, 0x40000040 ;  /* 0x40000040000f7882 */ /* 0x000fe20000000000 */
[----:B--2---:R-:W-:-:S06]  /*2390*/  WARPGROUP.ARRIVE ;  /* 0x00000000000079c5 */ /* 0x004fcc0000000000 */
[----:B------:R-:W-:Y:S03]  /*23a0*/  HGMMA.64x256x8.F32.TF32 R108, gdesc[UR12], R108, gsb0 ;  /* 0x07e000000c6c79f0 */ /* 0x000fe6000800286c */
[----:B------:R-:W-:Y:S02]  /*23b0*/  WARPGROUP.DEPBAR.LE gsb0, 0x0 ;  /* 0x00008000000079c5 */ /* 0x000fe40000010000 */
[----:B------:R-:W-:Y:S04]  /*23c0*/  STL.64 [R1], R108 ;  /* 0x0000006c01007387 */ /* 0x000fe80000100a00 */
        /* <DEDUP_REMOVED lines=63> */
[----:B0-----:R-:W2:Y:S04]  /*27c0*/  LDL.LU R160, [R1+0x15c8] ;  /* 0x0015c80001a07983 */ /* 0x001ea80000300800 */
[----:B------:R-:W3:Y:S04]  /*27d0*/  LDL.LU.64 R150, [R1+0x15c0] ;  /* 0x0015c00001967983 */ /* 0x000ee80000300a00 */
        /* <DEDUP_REMOVED lines=20> */
[----:B------:R-:W3:Y:S01]  /*2920*/  LDL.LU.64 R108, [R1+0x1518] ;  /* 0x00151800016c7983 */ /* 0x000ee20000300a00 */
[----:B------:R-:W-:Y:S01]  /*2930*/  UIADD3 UR12, UR8, 0x402, URZ ;  /* 0x00000402080c7890 */ /* 0x000fe2000fffe03f */
[----:B------:R-:W-:Y:S01]  /*2940*/  UMOV UR13, 0x40000040 ;  /* 0x40000040000d7882 */ /* 0x000fe20000000000 */
[----:B---3--:R-:W-:-:S07]  /*2950*/  WARPGROUP.ARRIVE ;  /* 0x00000000000079c5 */ /* 0x008fce0000000000 */
[----:B------:R-:W-:Y:S03]  /*2960*/  HGMMA.64x256x8.F32.TF32 R24, gdesc[UR12], R24, gsb0 ;  /* 0x07e000000c1879f0 */ /* 0x000fe60008002818 */
        /* <DEDUP_REMOVED lines=65> */
[----:B0-----:R-:W3:Y:S04]  /*2d80*/  LDL.LU.64 R24, [R1] ;  /* 0x0000000001187983 */ /* 0x001ee80000300a00 */
        /* <DEDUP_REMOVED lines=63> */
[----:B------:R-:W-:-:S02]  /*3180*/  UIADD3 UR12, UR8, 0x4, URZ ;  /* 0x00000004080c7890 */ /* 0x000fc4000fffe03f */
[----:B------:R-:W-:Y:S01]  /*3190*/  UIADD3 UR14, UR6, 0x4, URZ ;  /* 0x00000004060e7890 */ /* 0x000fe2000fffe03f */
[----:B------:R-:W-:Y:S01]  /*31a0*/  UMOV UR13, 0x40000040 ;  /* 0x40000040000d7882 */ /* 0x000fe20000000000 */
[----:B------:R-:W-:Y:S01]  /*31b0*/  UMOV UR15, 0x40000040 ;  /* 0x40000040000f7882 */ /* 0x000fe20000000000 */
[----:B---3--:R-:W-:-:S06]  /*31c0*/  WARPGROUP.ARRIVE ;  /* 0x00000000000079c5 */ /* 0x008fcc0000000000 */
[----:B------:R-:W-:Y:S03]  /*31d0*/  HGMMA.64x256x8.F32.TF32 R24, gdesc[UR12], R24, gsb0 ;  /* 0x07e000000c1879f0 */ /* 0x000fe60008002818 */
        /* <DEDUP_REMOVED lines=41> */
[----:B------:R0:W-:Y:S01]  /*3470*/  STL.64 [R1+0x50], R44 ;  /* 0x0000502c01007387 */ /* 0x0001e20000100a00 */
[----:B------:R-:W-:Y:S01]  /*3480*/  IMAD.MOV.U32 R204, RZ, RZ, R120 ;  /* 0x000000ffffcc7224 */ /* 0x000fe200078e0078 */
[----:B------:R-:W-:Y:S01]  /*3490*/  MOV R205, R121 ;  /* 0x0000007900cd7202 */ /* 0x000fe20000000f00 */
[----:B------:R-:W-:Y:S01]  /*34a0*/  IMAD.MOV.U32 R202, RZ, RZ, R118 ;  /* 0x000000ffffca7224 */ /* 0x000fe200078e0076 */
[----:B------:R-:W3:Y:S01]  /*34b0*/  LDL.LU.64 R150, [R1+0x1510] ;  /* 0x0015100001967983 */ /* 0x000ee20000300a00 */
[----:B------:R-:W-:Y:S01]  /*34c0*/  MOV R203, R119 ;  /* 0x0000007700cb7202 */ /* 0x000fe20000000f00 */
[----:B------:R-:W-:Y:S01]  /*34d0*/  IMAD.MOV.U32 R200, RZ, RZ, R116 ;  /* 0x000000ffffc87224 */ /* 0x000fe200078e0074 */
[----:B------:R-:W-:Y:S01]  /*34e0*/  MOV R201, R117 ;  /* 0x0000007500c97202 */ /* 0x000fe20000000f00 */
[----:B------:R-:W3:Y:S01]  /*34f0*/  LDL.LU.64 R148, [R1+0x1508] ;  /* 0x0015080001947983 */ /* 0x000ee20000300a00 */
        /* <DEDUP_REMOVED lines=92> */
[----:B------:R-:W-:-:S03]  /*3ac0*/  MOV R234, R47 ;  /* 0x0000002f00ea7202 */ /* 0x000fc60000000f00 */
        /* <DEDUP_REMOVED lines=28> */
[----:B0-----:R-:W3:Y:S04]  /*3c90*/  LDL.LU.64 R44, [R1+0x1368] ;  /* 0x00136800012c7983 */ /* 0x001ee80000300a00 */
        /* <DEDUP_REMOVED lines=11> */
[----:B------:R-:W-:-:S02]  /*3d50*/  UMOV UR13, 0x40000040 ;  /* 0x40000040000d7882 */ /* 0x000fc40000000000 */
[----:B--2---:R-:W-:Y:S01]  /*3d60*/  STL [R1+0x1310], R160 ;  /* 0x001310a001007387 */ /* 0x004fe20000100800 */
[----:B---3--:R-:W-:-:S06]  /*3d70*/  WARPGROUP.ARRIVE ;  /* 0x00000000000079c5 */ /* 0x008fcc0000000000 */
        /* <DEDUP_REMOVED lines=332> */
[----:B------:R-:W-:Y:S01]  /*5240*/  STL.64 [R1+0x30], R36 ;  /* 0x0000302401007387 */ /* 0x000fe20000100a00 */
[----:B------:R-:W-:-:S03]  /*5250*/  IMAD.MOV.U32 R2, RZ, RZ, R150 ;  /* 0x000000ffff027224 */ /* 0x000fc600078e0096 */
[----:B------:R-:W-:Y:S01]  /*5260*/  STL.64 [R1+0x38], R38 ;  /* 0x0000382601007387 */ /* 0x000fe20000100a00 */
[----:B------:R-:W-:-:S03]  /*5270*/  MOV R0, R151 ;  /* 0x0000009700007202 */ /* 0x000fc60000000f00 */
[----:B------:R-:W-:Y:S01]  /*5280*/  STL.64 [R1+0x40], R40 ;  /* 0x0000402801007387 */ /* 0x000fe20000100a00 */
[----:B------:R-:W-:Y:S01]  /*5290*/  IMAD.MOV.U32 R4, RZ, RZ, R148 ;  /* 0x000000ffff047224 */ /* 0x000fe200078e0094 */
[----:B------:R-:W-:Y:S02]  /*52a0*/  MOV R3, R149 ;  /* 0x0000009500037202 */ /* 0x000fe40000000f00 */
[----:B------:R-:W-:Y:S01]  /*52b0*/  STL.64 [R1+0x48], R42 ;  /* 0x0000482a01007387 */ /* 0x000fe20000100a00 */
[----:B------:R-:W-:Y:S01]  /*52c0*/  IMAD.MOV.U32 R6, RZ, RZ, R146 ;  /* 0x000000ffff067224 */ /* 0x000fe200078e0092 */
[----:B------:R-:W-:Y:S02]  /*52d0*/  MOV R5, R147 ;  /* 0x0000009300057202 */ /* 0x000fe40000000f00 */
[----:B------:R0:W-:Y:S01]  /*52e0*/  STL.64 [R1+0x50], R44 ;  /* 0x0000502c01007387 */ /* 0x0001e20000100a00 */
[----:B------:R-:W-:Y:S01]  /*52f0*/  IMAD.MOV.U32 R8, RZ, RZ, R144 ;  /* 0x000000ffff087224 */ /* 0x000fe200078e0090 */
[----:B------:R-:W-:-:S02]  /*5300*/  MOV R7, R145 ;  /* 0x0000009100077202 */ /* 0x000fc40000000f00 */
[----:B------:R-:W3:Y:S01]  /*5310*/  LDL.LU.64 R150, [R1+0x1258] ;  /* 0x0012580001967983 */ /* 0x000ee20000300a00 */
[----:B------:R-:W-:Y:S01]  /*5320*/  IMAD.MOV.U32 R10, RZ, RZ, R142 ;  /* 0x000000ffff0a7224 */ /* 0x000fe200078e008e */
[----:B------:R-:W-:Y:S02]  /*5330*/  MOV R9, R143 ;  /* 0x0000008f00097202 */ /* 0x000fe40000000f00 */
[----:B------:R-:W3:Y:S01]  /*5340*/  LDL.LU.64 R148, [R1+0x1250] ;  /* 0x0012500001947983 */ /* 0x000ee20000300a00 */
[----:B------:R-:W-:Y:S01]  /*5350*/  IMAD.MOV.U32 R12, RZ, RZ, R140 ;  /* 0x000000ffff0c7224 */ /* 0x000fe200078e008c */
[----:B------:R-:W-:Y:S02]  /*5360*/  MOV R11, R141 ;  /* 0x0000008d000b7202 */ /* 0x000fe40000000f00 */
[----:B------:R-:W3:Y:S01]  /*5370*/  LDL.LU.64 R146, [R1+0x1248] ;  /* 0x0012480001927983 */ /* 0x000ee20000300a00 */
        /* <DEDUP_REMOVED lines=2802> */
[----:B------:R-:W-:Y:S01]  /*102a0*/  UIADD3 UR12, UR8, 0x1806, URZ ;  /* 0x00001806080c7890 */ /* 0x000fe2000fffe03f */
[----:B------:R-:W-:Y:S01]  /*102b0*/  IMAD.MOV.U32 R235, RZ, RZ, R3 ;  /* 0x000000ffffeb7224 */ /* 0x000fe200078e0003 */
[----:B------:R-:W-:Y:S01]  /*102c0*/  UIADD3 UR14, UR6, 0x1806, URZ ;  /* 0x00001806060e7890 */ /* 0x000fe2000fffe03f */
[----:B------:R0:W5:Y:S01]  /*102d0*/  LDL.LU R16, [R1+0x2c4] ;  /* 0x0002c40001107983 */ /* 0x0001620000300800 */
[----:B------:R-:W-:Y:S01]  /*102e0*/  UMOV UR13, 0x40000040 ;  /* 0x40000040000d7882 */ /* 0x000fe20000000000 */
[----:B------:R-:W-:-:S02]  /*102f0*/  UMOV UR15, 0x40000040 ;  /* 0x40000040000f7882 */ /* 0x000fc40000000000 */
[----:B------:R0:W5:Y:S04]  /*10300*/  LDL.LU R2, [R1+0x2c0] ;  /* 0x0002c00001027983 */ /* 0x0001680000300800 */
[----:B------:R0:W5:Y:S01]  /*10310*/  LDL.LU R0, [R1+0x2bc] ;  /* 0x0002bc0001007983 */ /* 0x0001620000300800 */
        /* <DEDUP_REMOVED lines=67> */
[----:B-1----:R0:W5:Y:S04]  /*10750*/  LDL.LU R160, [R1+0x2b8] ;  /* 0x0002b80001a07983 */ /* 0x0021680000300800 */
[----:B------:R-:W2:Y:S04]  /*10760*/  LDL.LU.64 R150, [R1+0x2b0] ;  /* 0x0002b00001967983 */ /* 0x000ea80000300a00 */
        /* <DEDUP_REMOVED lines=20> */
[----:B------:R-:W2:Y:S01]  /*108b0*/  LDL.LU.64 R108, [R1+0x208] ;  /* 0x00020800016c7983 */ /* 0x000ea20000300a00 */
[----:B------:R-:W-:Y:S01]  /*108c0*/  UIADD3 UR12, UR8, 0x1c06, URZ ;  /* 0x00001c06080c7890 */ /* 0x000fe2000fffe03f */
[----:B------:R-:W-:Y:S01]  /*108d0*/  UMOV UR13, 0x40000040 ;  /* 0x40000040000d7882 */ /* 0x000fe20000000000 */
[----:B--2---:R-:W-:-:S07]  /*108e0*/  WARPGROUP.ARRIVE ;  /* 0x00000000000079c5 */ /* 0x004fce0000000000 */
[----:B------:R-:W-:Y:S03]  /*108f0*/  HGMMA.64x256x8.F32.TF32 R24, gdesc[UR12], R24, gsb0 ;  /* 0x07e000000c1879f0 */ /* 0x000fe60008002818 */
[----:B------:R-:W-:Y:S02]  /*10900*/  WARPGROUP.DEPBAR.LE gsb0, 0x0 ;  /* 0x00008000000079c5 */ /* 0x000fe40000010000 */
[----:B0-----:R-:W-:Y:S05]  /*10910*/  @!P1 BRA `(.L_x_18) ;  /* 0x0000010000989947 */ /* 0x001fea0003800000 */
[----:B------:R-:W-:Y:S02]  /*10920*/  UIADD3 UR6, UR39, 0x1, URZ ;  /* 0x0000000127067890 */ /* 0x000fe4000fffe03f */
[----:B------:R-:W-:Y:S02]  /*10930*/  UMOV UR7, UR39 ;  /* 0x0000002700077c82 */ /* 0x000fe40008000000 */
[----:B------:R-:W-:-:S04]  /*10940*/  UISETP.NE.AND UP0, UPT, UR6, 0x7, UPT ;  /* 0x000000070600788c */ /* 0x000fc8000bf05270 */
[----:B------:R-:W-:Y:S02]  /*10950*/  USEL UR9, URZ, 0x1, UP0 ;  /* 0x000000013f097887 */ /* 0x000fe40008000000 */
[----:B------:R-:W-:Y:S02]  /*10960*/  USEL UR6, UR6, URZ, UP0 ;  /* 0x0000003f06067287 */ /* 0x000fe40008000000 */
[----:B------:R-:W-:-:S12]  /*10970*/  ULOP3.LUT UR9, UR36, UR9, URZ, 0x3c, !UPT ;  /* 0x0000000924097292 */ /* 0x000fd8000f8e3c3f */
.L_x_25:
[----:B------:R-:W-:Y:S05]  /*10980*/  @!P0 BRA `(.L_x_19) ;  /* 0x0000000000048947 */ /* 0x000fea0003800000 */
[----:B------:R-:W-:Y:S01]  /*10990*/  BPT.TRAP 0x1 ;  /* 0x000000040000795c */ /* 0x000fe20000300000 */
.L_x_19:
[----:B------:R-:W0:Y:S01]  /*109a0*/  S2UR UR10, SR_CgaCtaId ;  /* 0x00000000000a79c3 */ /* 0x000e220000008800 */
[----:B------:R-:W-:Y:S01]  /*109b0*/  UMOV UR8, 0x400 ;  /* 0x0000040000087882 */ /* 0x000fe20000000000 */
[----:B------:R-:W-:-:S04]  /*109c0*/  MOV R3, UR9 ;  /* 0x0000000900037c02 */ /* 0x000fc80008000f00 */
[----:B------:R-:W-:Y:S01]  /*109d0*/  SHF.L.U32 R3, R3, 0x1f, RZ ;  /* 0x0000001f03037819 */ /* 0x000fe200000006ff */
[----:B0-----:R-:W-:-:S04]  /*109e0*/  ULEA UR8, UR10, UR8, 0x18 ;  /* 0x000000080a087291 */ /* 0x001fc8000f8ec03f */
[----:B------:R-:W-:-:S09]  /*109f0*/  ULEA UR10, UR6, UR8, 0x3 ;  /* 0x00000008060a7291 */ /* 0x000fd2000f8e183f */
[----:B------:R0:W1:Y:S01]  /*10a00*/  SYNCS.PHASECHK.TRANS64.TRYWAIT P1, [UR10], R3 ;  /* 0x00000003ff0075a7 */ /* 0x000062000802014a */
[----:B------:R-:W-:Y:S05]  /*10a10*/  @!P0 BRA `(.L_x_20) ;  /* 0x0000000000048947 */ /* 0x000fea0003800000 */
[----:B------:R-:W-:Y:S01]  /*10a20*/  BPT.TRAP 0x1 ;  /* 0x000000040000795c */ /* 0x000fe20000300000 */
.L_x_20:
[----:B-1----:R-:W-:Y:S05]  /*10a30*/  @P1 BRA `(.L_x_21) ;  /* 0x0000000000081947 */ /* 0x002fea0003800000 */
[----:B------:R-:W1:Y:S02]  /*10a40*/  SYNCS.PHASECHK.TRANS64.TRYWAIT P1, [UR10], R3 ;  /* 0x00000003ff0075a7 */ /* 0x000e64000802014a */
[----:B-1----:R-:W-:Y:S05]  /*10a50*/  @!P1 BRA `(.L_x_22) ;  /* 0x000001fc00d09947 */ /* 0x002fea0003800000 */
.L_x_21:
        /* <DEDUP_REMOVED lines=64> */
[----:B--2---:R-:W2:Y:S04]  /*10e60*/  LDL.LU.64 R24, [R1] ;  /* 0x0000000001187983 */ /* 0x004ea80000300a00 */
        /* <DEDUP_REMOVED lines=63> */
[----:B------:R-:W-:-:S02]  /*11260*/  ULEA UR11, UR6, UR5, 0xd ;  /* 0x00000005060b7291 */ /* 0x000fc4000f8e683f */
[----:B------:R-:W-:Y:S01]  /*11270*/  ULEA UR10, UR6, UR4, 0xd ;  /* 0x00000004060a7291 */ /* 0x000fe2000f8e683f */
[----:B-----5:R-:W-:Y:S01]  /*11280*/  STL [R1+0x2c4], R16 ;  /* 0x0002c41001007387 */ /* 0x020fe20000100800 */
[----:B------:R-:W-:Y:S01]  /*11290*/  UMOV UR15, 0x40000040 ;  /* 0x40000040000f7882 */ /* 0x000fe20000000000 */
[----:B------:R-:W-:Y:S02]  /*112a0*/  UMOV UR13, 0x40000040 ;  /* 0x40000040000d7882 */ /* 0x000fe40000000000 */
[----:B------:R-:W-:Y:S01]  /*112b0*/  UMOV UR14, UR11 ;  /* 0x0000000b000e7c82 */ /* 0x000fe20008000000 */
[----:B------:R3:W-:Y:S01]  /*112c0*/  STL [R1+0x2c0], R2 ;  /* 0x0002c00201007387 */ /* 0x0007e20000100800 */
[----:B------:R-:W-:-:S03]  /*112d0*/  UMOV UR12, UR10 ;  /* 0x0000000a000c7c82 */ /* 0x000fc60008000000 */
[----:B------:R4:W-:Y:S01]  /*112e0*/  STL [R1+0x2bc], R0 ;  /* 0x0002bc0001007387 */ /* 0x0009e20000100800 */
[----:B--2---:R-:W-:-:S06]  /*112f0*/  WARPGROUP.ARRIVE ;  /* 0x00000000000079c5 */ /* 0x004fcc0000000000 */
[----:B------:R-:W-:Y:S03]  /*11300*/  HGMMA.64x256x8.F32.TF32 R24, gdesc[UR12], R24, gsb0 ;  /* 0x07e000000c1879f0 */ /* 0x000fe60008002818 */
[----:B------:R-:W-:Y:S02]  /*11310*/  WARPGROUP.DEPBAR.LE gsb0, 0x0 ;  /* 0x00008000000079c5 */ /* 0x000fe40000010000 */
[----:B------:R-:W-:Y:S01]  /*11320*/  STL.64 [R1], R24 ;  /* 0x0000001801007387 */ /* 0x000fe20000100a00 */
[----:B---3--:R-:W-:Y:S01]  /*11330*/  IMAD.MOV.U32 R2, RZ, RZ, R150 ;  /* 0x000000ffff027224 */ /* 0x008fe200078e0096 */
[----:B----4-:R-:W-:Y:S01]  /*11340*/  MOV R0, R151 ;  /* 0x0000009700007202 */ /* 0x010fe20000000f00 */
[----:B-1----:R-:W-:Y:S01]  /*11350*/  IMAD.MOV.U32 R4, RZ, RZ, R148 ;  /* 0x000000ffff047224 */ /* 0x002fe200078e0094 */
[----:B------:R-:W-:Y:S01]  /*11360*/  STL.64 [R1+0x8], R26 ;  /* 0x0000081a01007387 */ /* 0x000fe20000100a00 */
[----:B0-----:R-:W-:Y:S01]  /*11370*/  MOV R3, R149 ;  /* 0x0000009500037202 */ /* 0x001fe20000000f00 */
        /* <DEDUP_REMOVED lines=38> */
[----:B------:R-:W2:Y:S01]  /*115e0*/  LDL.LU.64 R150, [R1+0x17c8] ;  /* 0x0017c80001967983 */ /* 0x000ea20000300a00 */
[----:B------:R-:W-:Y:S01]  /*115f0*/  MOV R203, R119 ;  /* 0x0000007700cb7202 */ /* 0x000fe20000000f00 */
[----:B------:R-:W-:Y:S01]  /*11600*/  IMAD.MOV.U32 R200, RZ, RZ, R116 ;  /* 0x000000ffffc87224 */ /* 0x000fe200078e0074 */
[----:B------:R-:W-:Y:S01]  /*11610*/  MOV R201, R117 ;  /* 0x0000007500c97202 */ /* 0x000fe20000000f00 */
[----:B------:R-:W2:Y:S01]  /*11620*/  LDL.LU.64 R148, [R1+0x17c0] ;  /* 0x0017c00001947983 */ /* 0x000ea20000300a00 */
        /* <DEDUP_REMOVED lines=92> */
[----:B------:R-:W-:-:S03]  /*11bf0*/  MOV R234, R47 ;  /* 0x0000002f00ea7202 */ /* 0x000fc60000000f00 */
        /* <DEDUP_REMOVED lines=28> */
[----:B0-----:R-:W2:Y:S04]  /*11dc0*/  LDL.LU.64 R44, [R1+0x1620] ;  /* 0x00162000012c7983 */ /* 0x001ea80000300a00 */
        /* <DEDUP_REMOVED lines=11> */
[----:B------:R-:W-:-:S02]  /*11e80*/  UMOV UR13, 0x40000040 ;  /* 0x40000040000d7882 */ /* 0x000fc40000000000 */
[----:B------:R-:W-:Y:S01]  /*11e90*/  STL [R1+0x15c8], R160 ;  /* 0x0015c8a001007387 */ /* 0x000fe20000100800 */
[----:B--2---:R-:W-:-:S06]  /*11ea0*/  WARPGROUP.ARRIVE ;  /* 0x00000000000079c5 */ /* 0x004fcc0000000000 */
        /* <DEDUP_REMOVED lines=3769> */
[----:B------:R-:W-:Y:S01]  /*20a40*/  BPT.TRAP 0x1 ;  /* 0x000000040000795c */ /* 0x000fe20000300000 */
.L_x_23:
[----:B------:R-:W-:Y:S02]  /*20a50*/  UISETP.GT.U32.AND UP0, UPT, UR37, 0x1, UPT ;  /* 0x000000012500788c */ /* 0x000fe4000bf04070 */
[----:B------:R-:W-:-:S04]  /*20a60*/  ULEA UR8, UR7, UR8, 0x3 ;  /* 0x0000000807087291 */ /* 0x000fc8000f8e183f */
[----:B------:R-:W-:Y:S01]  /*20a70*/  UIADD3 UR8, UR8, 0x38, URZ ;  /* 0x0000003808087890 */ /* 0x000fe2000fffe03f */
[----:B------:R-:W-:-:S03]  /*20a80*/  PLOP3.LUT P1, PT, PT, PT, UP0, 0x80, 0x0 ;  /* 0x000000000000781c */ /* 0x000fc60003f2f008 */
[----:B------:R-:W-:-:S09]  /*20a90*/  UPRMT UR8, URZ, 0x654, UR8 ;  /* 0x000006543f087896 */ /* 0x000fd20008000008 */
[----:B------:R-:W-:Y:S01]  /*20aa0*/  SYNCS.ARRIVE.TRANS64.RED.A1T0 RZ, [UR8], RZ ;  /* 0x000000ffffff79a7 */ /* 0x000fe20008100408 */
[----:B------:R-:W-:Y:S05]  /*20ab0*/  @P1 BRA `(.L_x_24) ;  /* 0x0000000000041947 */ /* 0x000fea0003800000 */
[----:B------:R-:W-:Y:S01]  /*20ac0*/  BPT.TRAP 0x1 ;  /* 0x000000040000795c */ /* 0x000fe20000300000 */
.L_x_24:
[----:B------:R-:W-:Y:S01]  /*20ad0*/  UIADD3 UR6, UR6, 0x1, URZ ;  /* 0x0000000106067890 */ /* 0x000fe2000fffe03f */
[C---:B-----5:R-:W-:Y:S01]  /*20ae0*/  ISETP.GT.AND P1, PT, R0.reuse, 0x1, PT ;  /* 0x000000010000780c */ /* 0x060fe20003f24270 */
[----:B------:R-:W-:Y:S01]  /*20af0*/  UIADD3 UR7, UR7, 0x1, URZ ;  /* 0x0000000107077890 */ /* 0x000fe2000fffe03f */
[----:B------:R-:W-:Y:S01]  /*20b00*/  IADD3 R0, R0, -0x1, RZ ;  /* 0xffffffff00007810 */ /* 0x000fe20007ffe0ff */
[----:B------:R-:W-:Y:S02]  /*20b10*/  UISETP.NE.AND UP0, UPT, UR6, 0x7, UPT ;  /* 0x000000070600788c */ /* 0x000fe4000bf05270 */
[----:B------:R-:W-:Y:S02]  /*20b20*/  UISETP.NE.AND UP1, UPT, UR7, 0x7, UPT ;  /* 0x000000070700788c */ /* 0x000fe4000bf25270 */
[----:B------:R-:W-:Y:S02]  /*20b30*/  USEL UR8, URZ, 0x1, UP0 ;  /* 0x000000013f087887 */ /* 0x000fe40008000000 */
[----:B------:R-:W-:-:S02]  /*20b40*/  USEL UR6, UR6, URZ, UP0 ;  /* 0x0000003f06067287 */ /* 0x000fc40008000000 */
[----:B------:R-:W-:Y:S02]  /*20b50*/  USEL UR7, UR7, URZ, UP1 ;  /* 0x0000003f07077287 */ /* 0x000fe40008800000 */
[----:B------:R-:W-:Y:S01]  /*20b60*/  ULOP3.LUT UR9, UR9, UR8, URZ, 0x3c, !UPT ;  /* 0x0000000809097292 */ /* 0x000fe2000f8e3c3f */
[----:B------:R-:W-:Y:S11]  /*20b70*/  @P1 BRA `(.L_x_25) ;  /* 0xfffffefc00801947 */ /* 0x000ff6000383ffff */
.L_x_18:
[----:B-----5:R-:W0:Y:S02]  /*20b80*/  LDC R0, c[0x0][0x28c] ;  /* 0x0000a300ff007b82 */ /* 0x020e240000000800 */
[----:B0-----:R-:W-:-:S13]  /*20b90*/  ISETP.GE.AND P1, PT, R0, 0x1, PT ;  /* 0x000000010000780c */ /* 0x001fda0003f26270 */
[----:B------:R-:W-:Y:S05]  /*20ba0*/  @!P1 BRA `(.L_x_26) ;  /* 0x0000000000549947 */ /* 0x000fea0003800000 */
[----:B------:R-:W-:Y:S05]  /*20bb0*/  @!P0 BRA `(.L_x_27) ;  /* 0x0000000000048947 */ /* 0x000fea0003800000 */
[----:B------:R-:W-:Y:S01]  /*20bc0*/  BPT.TRAP 0x1 ;  /* 0x000000040000795c */ /* 0x000fe20000300000 */
.L_x_27:
[----:B------:R-:W-:Y:S01]  /*20bd0*/  UISETP.LT.AND UP0, UPT, UR43, 0x1, UPT ;  /* 0x000000012b00788c */ /* 0x000fe2000bf01270 */
[----:B------:R-:W0:Y:S03]  /*20be0*/  S2UR UR7, SR_CgaCtaId ;  /* 0x00000000000779c3 */ /* 0x000e260000008800 */
[----:B------:R-:W-:Y:S02]  /*20bf0*/  USEL UR6, UR43, 0x1, UP0 ;  /* 0x000000012b067887 */ /* 0x000fe40008000000 */
[----:B------:R-:W-:Y:S02]  /*20c00*/  UISETP.GT.U32.AND UP0, UPT, UR37, 0x1, UPT ;  /* 0x000000012500788c */ /* 0x000fe4000bf04070 */
[----:B------:R-:W-:-:S04]  /*20c10*/  UIADD3 UR6, UR39, UR43, -UR6 ;  /* 0x0000002b27067290 */ /* 0x000fc8000fffe806 */
[----:B------:R-:W-:Y:S01]  /*20c20*/  UIMAD.WIDE.U32 UR4, UR6, 0x24924925, URZ ;  /* 0x24924925060478a5 */ /* 0x000fe2000f8e003f */
[----:B------:R-:W-:-:S03]  /*20c30*/  PLOP3.LUT P0, PT, PT, PT, UP0, 0x80, 0x0 ;  /* 0x000000000000781c */ /* 0x000fc60003f0f008 */
[----:B------:R-:W-:-:S04]  /*20c40*/  UIADD3 UR4, UR6, -UR5, URZ ;  /* 0x8000000506047290 */ /* 0x000fc8000fffe03f */
[----:B------:R-:W-:-:S03]  /*20c50*/  ULEA.HI UR4, UR4, UR5, URZ, 0x1f ;  /* 0x0000000504047291 */ /* 0x000fc6000f8ff83f */
[----:B------:R-:W-:Y:S01]  /*20c60*/  UMOV UR5, 0x400 ;  /* 0x0000040000057882 */ /* 0x000fe20000000000 */
[----:B------:R-:W-:Y:S02]  /*20c70*/  USHF.R.U32.HI UR4, URZ, 0x2, UR4 ;  /* 0x000000023f047899 */ /* 0x000fe40008011604 */
[----:B0-----:R-:W-:Y:S02]  /*20c80*/  ULEA UR5, UR7, UR5, 0x18 ;  /* 0x0000000507057291 */ /* 0x001fe4000f8ec03f */
[----:B------:R-:W-:-:S04]  /*20c90*/  UIMAD UR4, UR4, -0x7, UR6 ;  /* 0xfffffff9040478a4 */ /* 0x000fc8000f8e0206 */
[----:B------:R-:W-:-:S04]  /*20ca0*/  ULEA UR4, UR4, UR5, 0x3 ;  /* 0x0000000504047291 */ /* 0x000fc8000f8e183f */
[----:B------:R-:W-:-:S04]  /*20cb0*/  UIADD3 UR4, UR4, 0x38, URZ ;  /* 0x0000003804047890 */ /* 0x000fc8000fffe03f */
[----:B------:R-:W-:-:S09]  /*20cc0*/  UPRMT UR4, URZ, 0x654, UR4 ;  /* 0x000006543f047896 */ /* 0x000fd20008000004 */
[----:B------:R-:W-:Y:S01]  /*20cd0*/  SYNCS.ARRIVE.TRANS64.RED.A1T0 RZ, [UR4], RZ ;  /* 0x000000ffffff79a7 */ /* 0x000fe20008100404 */
[----:B------:R-:W-:Y:S05]  /*20ce0*/  @P0 BRA `(.L_x_26) ;  /* 0x0000000000040947 */ /* 0x000fea0003800000 */
[----:B------:R-:W-:Y:S01]  /*20cf0*/  BPT.TRAP 0x1 ;  /* 0x000000040000795c */ /* 0x000fe20000300000 */
.L_x_26:
[----:B------:R-:W0:Y:S01]  /*20d00*/  S2R R8, SR_TID.X ;  /* 0x0000000000087919 */ /* 0x000e220000002100 */
[----:B------:R-:W-:Y:S01]  /*20d10*/  LOP3.LUT R4, R160, 0x1, RZ, 0xc0, !PT ;  /* 0x00000001a0047812 */ /* 0x000fe200078ec0ff */
[----:B------:R-:W-:Y:S01]  /*20d20*/  IMAD.MOV.U32 R19, RZ, RZ, 0x6540 ;  /* 0x00006540ff137424 */ /* 0x000fe200078e00ff */
[----:B------:R-:W-:Y:S01]  /*20d30*/  USHF.R.S32.HI UR10, URZ, 0x1f, UR42 ;  /* 0x0000001f3f0a7899 */ /* 0x000fe2000801142a */
[----:B------:R-:W-:Y:S02]  /*20d40*/  ULDC.64 UR8, c[0x0][0x5d0] ;  /* 0x0001740000087ab9 */ /* 0x000fe40000000a00 */
[----:B------:R-:W-:Y:S01]  /*20d50*/  IMAD.SHL.U32 R3, R4, 0x40, RZ ;  /* 0x0000004004037824 */ /* 0x000fe200078e00ff */
[----:B------:R-:W-:Y:S02]  /*20d60*/  UIMAD UR4, UR10, UR8, URZ ;  /* 0x000000080a0472a4 */ /* 0x000fe4000f8e023f */
[----:B------:R-:W-:Y:S01]  /*20d70*/  MOV R6, UR8 ;  /* 0x0000000800067c02 */ /* 0x000fe20008000f00 */
[----:B------:R-:W-:Y:S01]  /*20d80*/  UIMAD.WIDE UR6, UR40, 0x100, URZ ;  /* 0x00000100280678a5 */ /* 0x000fe2000f8e023f */
[----:B------:R-:W-:Y:S01]  /*20d90*/  ULDC UR8, c[0x0][0x288] ;  /* 0x0000a20000087ab9 */ /* 0x000fe20000000800 */
[----:B------:R-:W-:-:S02]  /*20da0*/  UIMAD UR4, UR42, UR9, UR4 ;  /* 0x000000092a0472a4 */ /* 0x000fc4000f8e0204 */
[----:B------:R-:W-:Y:S01]  /*20db0*/  USHF.L.U32 UR40, UR40, 0x8, URZ ;  /* 0x0000000828287899 */ /* 0x000fe2000800063f */
[----:B------:R-:W-:Y:S01]  /*20dc0*/  ULDC UR9, c[0x0][0x284] ;  /* 0x0000a10000097ab9 */ /* 0x000fe20000000800 */
[----:B------:R-:W-:Y:S01]  /*20dd0*/  UIADD3 UR39, UR43, UR39, URZ ;  /* 0x000000272b277290 */ /* 0x000fe2000fffe03f */
[----:B------:R-:W-:Y:S01]  /*20de0*/  MOV R17, UR9 ;  /* 0x0000000900117c02 */ /* 0x000fe20008000f00 */
[----:B------:R-:W-:Y:S02]  /*20df0*/  UISETP.GE.U32.AND UP1, UPT, UR43, 0x7, UPT ;  /* 0x000000072b00788c */ /* 0x000fe4000bf26070 */
[----:B------:R-:W-:-:S04]  /*20e00*/  UISETP.GT.U32.AND UP0, UPT, UR39, 0x6, UPT ;  /* 0x000000062700788c */ /* 0x000fc8000bf04070 */
[----:B------:R-:W-:Y:S01]  /*20e10*/  UISETP.LT.U32.AND UP0, UPT, UR43, 0x7, UP0 ;  /* 0x000000072b00788c */ /* 0x000fe20008701070 */
[----:B0-----:R-:W-:Y:S02]  /*20e20*/  SHF.L.U32 R18, R8, 0x1, RZ ;  /* 0x0000000108127819 */ /* 0x001fe400000006ff */
[----:B------:R-:W-:Y:S02]  /*20e30*/  SHF.R.U32.HI R0, RZ, 0x2, R8 ;  /* 0x00000002ff007819 */ /* 0x000fe40000011608 */
[----:B------:R-:W-:Y:S02]  /*20e40*/  LOP3.LUT R18, R18, 0x6, RZ, 0xc0, !PT ;  /* 0x0000000612127812 */ /* 0x000fe400078ec0ff */
[----:B------:R-:W-:Y:S02]  /*20e50*/  LOP3.LUT R5, R8, 0x60, RZ, 0xc0, !PT ;  /* 0x0000006008057812 */ /* 0x000fe400078ec0ff */
[----:B------:R-:W-:Y:S02]  /*20e60*/  LOP3.LUT R0, R0, 0x7, RZ, 0xc0, !PT ;  /* 0x0000000700007812 */ /* 0x000fe400078ec0ff */
[----:B------:R-:W-:Y:S01]  /*20e70*/  PRMT R18, R18, R19, UR41 ;  /* 0x0000002912127e16 */ /* 0x000fe20008000013 */
[----:B------:R-:W-:Y:S01]  /*20e80*/  USHF.L.U32 UR41, UR41, 0x8, URZ ;  /* 0x0000000829297899 */ /* 0x000fe2000800063f */
[----:B------:R-:W-:-:S02]  /*20e90*/  SHF.R.U32.HI R5, RZ, 0x1, R5 ;  /* 0x00000001ff057819 */ /* 0x000fc40000011605 */
[----:B------:R-:W-:Y:S01]  /*20ea0*/  LOP3.LUT R3, R3, 0x40, R0, 0xe2, !PT ;  /* 0x0000004003037812 */ /* 0x000fe200078ee200 */
[----:B------:R-:W-:Y:S01]  /*20eb0*/  UISETP.GE.AND UP2, UPT, UR41, UR8, UPT ;  /* 0x000000082900728c */ /* 0x000fe2000bf46270 */
[----:B------:R-:W-:Y:S02]  /*20ec0*/  SHF.R.S32.HI R19, RZ, 0x1f, R18 ;  /* 0x0000001fff137819 */ /* 0x000fe40000011412 */
[----:B------:R-:W-:Y:S01]  /*20ed0*/  IADD3 R0, RZ, -R5, -R0 ;  /* 0x80000005ff007210 */ /* 0x000fe20007ffe800 */
[----:B------:R-:W-:Y:S01]  /*20ee0*/  UISETP.GE.OR UP2, UPT, UR40, UR9, UP2 ;  /* 0x000000092800728c */ /* 0x000fe20009746670 */
[----:B------:R-:W-:Y:S01]  /*20ef0*/  LOP3.LUT R3, R3, UR6, R5, 0xfe, !PT ;  /* 0x0000000603037c12 */ /* 0x000fe2000f8efe05 */
[----:B------:R-:W-:-:S04]  /*20f00*/  IMAD.WIDE.U32 R6, R6, UR42, R18 ;  /* 0x0000002a06067c25 */ /* 0x000fc8000f8e0012 */
[----:B------:R-:W-:Y:S01]  /*20f10*/  IMAD R0, R4, -0x40, R0 ;  /* 0xffffffc004007824 */ /* 0x000fe200078e0200 */
[----:B------:R-:W-:Y:S01]  /*20f20*/  PLOP3.LUT P0, PT, PT, PT, UP2, 0x80, 0x0 ;  /* 0x000000000000781c */ /* 0x000fe20003f0f028 */
[----:B------:R-:W-:Y:S01]  /*20f30*/  VIADD R7, R7, UR4 ;  /* 0x0000000407077c36 */ /* 0x000fe20008000000 */
[----:B------:R-:W-:Y:S01]  /*20f40*/  UIMAD.WIDE.U32 UR4, UR39, 0x24924925, URZ ;  /* 0x24924925270478a5 */ /* 0x000fe2000f8e003f */
[----:B------:R-:W-:Y:S01]  /*20f50*/  IMAD.MOV.U32 R4, RZ, RZ, -0x2 ;  /* 0xfffffffeff047424 */ /* 0x000fe200078e00ff */
[----:B------:R-:W-:Y:S01]  /*20f60*/  IADD3 R17, R17, -UR40, R0 ;  /* 0x8000002811117c10 */ /* 0x000fe2000fffe000 */
[----:B------:R-:W-:Y:S01]  /*20f70*/  UMOV UR40, 0xffffffff ;  /* 0xffffffff00287882 */ /* 0x000fe20000000000 */
[----:B------:R-:W-:Y:S01]  /*20f80*/  LOP3.LUT R0, R8, 0x3, RZ, 0xc0, !PT ;  /* 0x0000000308007812 */ /* 0x000fe200078ec0ff */
[----:B------:R-:W-:-:S04]  /*20f90*/  UIADD3 UR4, UR39, -UR5, URZ ;  /* 0x8000000527047290 */ /* 0x000fc8000fffe03f */
[----:B------:R-:W-:Y:S01]  /*20fa0*/  IMAD R0, R0, R4, UR8 ;  /* 0x0000000800007e24 */ /* 0x000fe2000f8e0204 */
[----:B------:R-:W-:Y:S02]  /*20fb0*/  USEL UR8, URZ, 0x1, !UP0 ;  /* 0x000000013f087887 */ /* 0x000fe4000c000000 */
[----:B------:R-:W-:Y:S02]  /*20fc0*/  ULEA.HI UR4, UR4, UR5, URZ, 0x1f ;  /* 0x0000000504047291 */ /* 0x000fe4000f8ff83f */
[----:B------:R-:W-:Y:S01]  /*20fd0*/  ULOP3.LUT UR36, UR36, UR8, URZ, 0x3c, !UPT ;  /* 0x0000000824247292 */ /* 0x000fe2000f8e3c3f */
[----:B------:R-:W-:Y:S01]  /*20fe0*/  IADD3 R0, R0, -UR41, RZ ;  /* 0x8000002900007c10 */ /* 0x000fe2000fffe0ff */
[----:B------:R-:W-:-:S04]  /*20ff0*/  USHF.R.U32.HI UR4, URZ, 0x2, UR4 ;  /* 0x000000023f047899 */ /* 0x000fc80008011604 */
[----:B------:R-:W-:Y:S02]  /*21000*/  @UP1 ULOP3.LUT UR36, UR36, 0x1, UR4, 0x78, !UPT ;  /* 0x0000000124241892 */ /* 0x000fe4000f8e7804 */
[----:B------:R-:W-:Y:S01]  /*21010*/  UIMAD UR39, UR4, -0x7, UR39 ;  /* 0xfffffff9042778a4 */ /* 0x000fe2000f8e0227 */
[----:B------:R-:W-:Y:S11]  /*21020*/  @P0 BRA `(.L_x_28) ;  /* 0x000000d4007c0947 */ /* 0x000ff60003800000 */
[----:B------:R-:W-:Y:S01]  /*21030*/  FSETP.NEU.AND P0, PT, R16, RZ, PT ;  /* 0x000000ff1000720b */ /* 0x000fe20003f0d000 */
[----:B------:R-:W-:Y:S01]  /*21040*/  ULDC.64 UR8, c[0x0][0x5c8] ;  /* 0x0001720000087ab9 */ /* 0x000fe20000000a00 */
[----:B------:R-:W-:Y:S01]  /*21050*/  ISETP.GT.AND P3, PT, R17, RZ, PT ;  /* 0x000000ff1100720c */ /* 0x000fe20003f64270 */
[----:B------:R-:W-:Y:S01]  /*21060*/  UIMAD UR4, UR7, UR8, URZ ;  /* 0x00000008070472a4 */ /* 0x000fe2000f8e023f */
[----:B------:R-:W-:Y:S01]  /*21070*/  IMAD.U32 R10, RZ, RZ, UR9 ;  /* 0x00000009ff0a7e24 */ /* 0x000fe2000f8e00ff */
[----:B------:R-:W-:Y:S01]  /*21080*/  BSSY B0, `(.L_x_28) ;  /* 0x0000d59000007945 */ /* 0x000fe20003800000 */
[----:B------:R-:W-:Y:S01]  /*21090*/  IMAD.WIDE.U32 R6, R3, UR8, R6 ;  /* 0x0000000803067c25 */ /* 0x000fe2000f8e0006 */
[----:B------:R-:W-:-:S03]  /*210a0*/  ISETP.GT.AND P1, PT, R0, RZ, P3 ;  /* 0x000000ff0000720c */ /* 0x000fc60001f24270 */
[----:B------:R-:W-:-:S05]  /*210b0*/  IMAD R10, R3, R10, UR4 ;  /* 0x00000004030a7e24 */ /* 0x000fca000f8e020a */
[----:B------:R-:W-:Y:S01]  /*210c0*/  IADD3 R10, R7, R10, RZ ;  /* 0x0000000a070a7210 */ /* 0x000fe20007ffe0ff */
[----:B------:R-:W-:Y:S06]  /*210d0*/  @!P0 BRA `(.L_x_29) ;  /* 0x0000009400188947 */ /* 0x000fec0003800000 */
[----:B------:R-:W0:Y:S01]  /*210e0*/  LDC.64 R22, c[0x0][0x5b8] ;  /* 0x00016e00ff167b82 */ /* 0x000e220000000a00 */
[----:B------:R-:W2:Y:S01]  /*210f0*/  LDL.LU R11, [R1] ;  /* 0x00000000010b7983 */ /* 0x000ea20000300800 */
[----:B------:R-:W-:-:S06]  /*21100*/  ULDC.64 UR4, c[0x0][0x5c0] ;  /* 0x0001700000047ab9 */ /* 0x000fcc0000000a00 */
[----:B------:R-:W1:Y:S08]  /*21110*/  LDC.64 R14, c[0x0][0x5b0] ;  /* 0x00016c00ff0e7b82 */ /* 0x000e700000000a00 */
[----:B------:R-:W3:Y:S01]  /*21120*/  LDC.64 R12, c[0x0][0x5a8] ;  /* 0x00016a00ff0c7b82 */ /* 0x000ee20000000a00 */
[C---:B0-----:R-:W-:Y:S02]  /*21130*/  IMAD R157, R22.reuse, UR10, RZ ;  /* 0x0000000a169d7c24 */ /* 0x041fe4000f8e02ff */
[----:B------:R-:W-:-:S04]  /*21140*/  IMAD.WIDE.U32 R152, R22, UR42, R18 ;  /* 0x0000002a16987c25 */ /* 0x000fc8000f8e0012 */
[----:B------:R-:W-:Y:S01]  /*21150*/  IMAD R157, R23, UR42, R157 ;  /* 0x0000002a179d7c24 */ /* 0x000fe2000f8e029d */
[----:B------:R-:W-:Y:S01]  /*21160*/  MOV R20, R152 ;  /* 0x0000009800147202 */ /* 0x000fe20000000f00 */
[----:B-1----:R-:W-:Y:S02]  /*21170*/  IMAD R156, R14, UR7, RZ ;  /* 0x000000070e9c7c24 */ /* 0x002fe4000f8e02ff */
[----:B------:R-:W-:Y:S02]  /*21180*/  IMAD.IADD R21, R153, 0x1, R157 ;  /* 0x0000000199157824 */ /* 0x000fe400078e029d */
[C---:B------:R-:W-:Y:S02]  /*21190*/  IMAD R156, R3.reuse, R15, R156 ;  /* 0x0000000f039c7224 */ /* 0x040fe400078e029c */
[----:B------:R-:W-:-:S04]  /*211a0*/  IMAD.WIDE.U32 R4, R3, R14, R20 ;  /* 0x0000000e03047225 */ /* 0x000fc800078e0014 */
[----:B------:R-:W-:Y:S01]  /*211b0*/  IMAD.IADD R5, R5, 0x1, R156 ;  /* 0x0000000105057824 */ /* 0x000fe200078e029c */
[----:B---3--:R-:W-:-:S04]  /*211c0*/  LEA R8, P0, R4, R12, 0x2 ;  /* 0x0000000c04087211 */ /* 0x008fc800078010ff */
[----:B------:R-:W-:-:S05]  /*211d0*/  LEA.HI.X R9, R4, R13, R5, 0x2, P0 ;  /* 0x0000000d04097211 */ /* 0x000fca00000f1405 */
[----:B------:R-:W3:Y:S01]  /*211e0*/  @P1 LDG.E.LTC128B R23, desc[UR44][R8.64] ;  /* 0x0000002c08171981 */ /* 0x000ee2000c1e1920 */
[C---:B------:R-:W-:Y:S01]  /*211f0*/  LEA R4, P0, R6.reuse, UR4, 0x2 ;  /* 0x0000000406047c11 */ /* 0x040fe2000f8010ff */
[----:B------:R-:W-:Y:S03]  /*21200*/  BSSY B1, `(.L_x_30) ;  /* 0x000000e000017945 */ /* 0x000fe60003800000 */
[----:B------:R-:W-:Y:S01]  /*21210*/  LEA.HI.X R5, R6, UR5, R10, 0x2, P0 ;  /* 0x0000000506057c11 */ /* 0x000fe200080f140a */
[----:B---3--:R-:W-:-:S04]  /*21220*/  FMUL R6, R23, R16 ;  /* 0x0000001017067220 */ /* 0x008fc80000400000 */
[----:B--2---:R-:W-:-:S05]  /*21230*/  FFMA R6, R11, R2, R6 ;  /* 0x000000020b067223 */ /* 0x004fca0000000006 */
[----:B------:R0:W-:Y:S02]  /*21240*/  @P1 STG.E desc[UR44][R4.64], R6 ;  /* 0x0000000604001986 */ /* 0x0001e4000c10192c */
[----:B0-----:R-:W-:-:S05]  /*21250*/  IMAD.WIDE.U32 R6, R3, R14, R18 ;  /* 0x0000000e03067225 */ /* 0x001fca00078e0012 */
[----:B------:R-:W-:-:S03]  /*21260*/  IADD3 R7, R156, R7, RZ ;  /* 0x000000079c077210 */ /* 0x000fc60007ffe0ff */
[----:B------:R-:W-:-:S04]  /*21270*/  IMAD.WIDE.U32 R6, R22, UR42, R6 ;  /* 0x0000002a16067c25 */ /* 0x000fc8000f8e0006 */
[----:B------:R-:W-:Y:S01]  /*21280*/  IMAD.IADD R7, R157, 0x1, R7 ;  /* 0x000000019d077824 */ /* 0x000fe200078e0207 */
[----:B------:R-:W-:-:S04]  /*21290*/  LEA R10, P0, R6, R12, 0x2 ;  /* 0x0000000c060a7211 */ /* 0x000fc800078010ff */
[----:B------:R-:W-:Y:S02]  /*212a0*/  LEA.HI.X R11, R6, R13, R7, 0x2, P0 ;  /* 0x0000000d060b7211 */ /* 0x000fe400000f1407 */
[----:B------:R-:W-:-:S13]  /*212b0*/  ISETP.GT.AND P0, PT, R0, 0x1, P3 ;  /* 0x000000010000780c */ /* 0x000fda0001f04270 */
[----:B------:R-:W-:Y:S05]  /*212c0*/  @!P0 BRA `(.L_x_31) ;  /* 0x0000000000048947 */ /* 0x000fea0003800000 */
[----:B------:R0:W5:Y:S02]  /*212d0*/  LDG.E.LTC128B R23, desc[UR44][R10.64+0x4] ;  /* 0x0000042c0a177981 */ /* 0x000164000c1e1920 */
.L_x_31:
[----:B------:R-:W-:Y:S05]  /*212e0*/  BSYNC B1 ;  /* 0x0000000000017941 */ /* 0x000fea0003800000 */
.L_x_30:
[----:B------:R-:W2:Y:S01]  /*212f0*/  LDL.LU R7, [R1+0x4] ;  /* 0x0000040001077983 */ /* 0x000ea20000300800 */
[----:B-----5:R-:W-:Y:S01]  /*21300*/  FMUL R6, R23, R16 ;  /* 0x0000001017067220 */ /* 0x020fe20000400000 */
[C---:B------:R-:W-:Y:S02]  /*21310*/  SHF.L.U64.HI R155, R14.reuse, 0x3, R15 ;  /* 0x000000030e9b7819 */ /* 0x040fe4000001020f */
[----:B------:R-:W-:Y:S01]  /*21320*/  SHF.L.U32 R154, R14, 0x3, RZ ;  /* 0x000000030e9a7819 */ /* 0x000fe200000006ff */
[----:B------:R-:W3:Y:S01]  /*21330*/  LDL.LU R159, [R1+0x8] ;  /* 0x00000800019f7983 */ /* 0x000ee20000300800 */
[----:B------:R-:W-:Y:S01]  /*21340*/  ISETP.GT.AND P1, PT, R17, 0x8, PT ;  /* 0x000000081100780c */ /* 0x000fe20003f24270 */
[----:B--2---:R-:W-:-:S05]  /*21350*/  FFMA R6, R7, R2, R6 ;  /* 0x0000000207067223 */ /* 0x004fca0000000006 */
[----:B------:R1:W-:Y:S01]  /*21360*/  @P0 STG.E desc[UR44][R4.64+0x4], R6 ;  /* 0x0000040604000986 */ /* 0x0003e2000c10192c */
[----:B------:R-:W-:Y:S01]  /*21370*/  ISETP.GT.AND P0, PT, R0, RZ, P1 ;  /* 0x000000ff0000720c */ /* 0x000fe20000f04270 */
[----:B-1----:R-:W-:-:S04]  /*21380*/  IMAD.WIDE.U32 R6, R3, R14, R154 ;  /* 0x0000000e03067225 */ /* 0x002fc800078e009a */
[----:B------:R-:W-:Y:S01]  /*21390*/  IMAD.IADD R156, R156, 0x1, R7 ;  /* 0x000000019c9c7824 */ /* 0x000fe200078e0207 */
[----:B------:R-:W-:-:S04]  /*213a0*/  IADD3 R7, P2, R152, R6, RZ ;  /* 0x0000000698077210 */ /* 0x000fc80007f5e0ff */
[----:B------:R-:W-:Y:S02]  /*213b0*/  IADD3.X R9, R156, R21, RZ, P2, !PT ;  /* 0x000000159c097210 */ /* 0x000fe400017fe4ff */
[----:B------:R-:W-:-:S04]  /*213c0*/  LEA R8, P2, R7, R12, 0x2 ;  /* 0x0000000c07087211 */ /* 0x000fc800078410ff */
[----:B------:R-:W-:-:S05]  /*213d0*/  LEA.HI.X R9, R7, R13, R9, 0x2, P2 ;  /* 0x0000000d07097211 */ /* 0x000fca00010f1409 */
[----:B------:R1:W2:Y:S01]  /*213e0*/  @P0 LDG.E.LTC128B R23, desc[UR44][R8.64] ;  /* 0x0000002c08170981 */ /* 0x0002a2000c1e1920 */
[----:B------:R-:W-:Y:S01]  /*213f0*/  IADD3 R6, P2, R18, R6, RZ ;  /* 0x0000000612067210 */ /* 0x000fe20007f5e0ff */
[----:B------:R-:W-:Y:S01]  /*21400*/  IMAD.U32 R158, RZ, RZ, UR8 ;  /* 0x00000008ff9e7e24 */ /* 0x000fe2000f8e00ff */
[----:B------:R-:W-:Y:S01]  /*21410*/  ISETP.GT.AND P4, PT, R0, 0x1, P1 ;  /* 0x000000010000780c */ /* 0x000fe20000f84270 */
[----:B------:R-:W-:Y:S02]  /*21420*/  BSSY B1, `(.L_x_32) ;  /* 0x0000011000017945 */ /* 0x000fe40003800000 */
[----:B------:R-:W-:Y:S01]  /*21430*/  IMAD.X R7, R19, 0x1, R156, P2 ;  /* 0x0000000113077824 */ /* 0x000fe200010e069c */
[----:B------:R-:W-:Y:S02]  /*21440*/  MOV R156, UR9 ;  /* 0x00000009009c7c02 */ /* 0x000fe40008000f00 */
[----:B------:R-:W-:Y:S01]  /*21450*/  SHF.L.U32 R158, R158, 0x5, RZ ;  /* 0x000000059e9e7819 */ /* 0x000fe200000006ff */
[----:B------:R-:W-:-:S05]  /*21460*/  IMAD.WIDE.U32 R6, R22, UR42, R6 ;  /* 0x0000002a16067c25 */ /* 0x000fca000f8e0006 */
[----:B------:R-:W-:Y:S02]  /*21470*/  IADD3 R7, R157, R7, RZ ;  /* 0x000000079d077210 */ /* 0x000fe40007ffe0ff */
[----:B-1----:R-:W-:-:S04]  /*21480*/  LEA R8, P2, R6, R12, 0x2 ;  /* 0x0000000c06087211 */ /* 0x002fc800078410ff */
[----:B------:R-:W-:Y:S01]  /*21490*/  LEA.HI.X R9, R6, R13, R7, 0x2, P2 ;  /* 0x0000000d06097211 */ /* 0x000fe200010f1407 */
[----:B------:R-:W-:-:S05]  /*214a0*/  IMAD.U32 R6, RZ, RZ, UR8 ;  /* 0x00000008ff067e24 */ /* 0x000fca000f8e00ff */
[----:B------:R-:W-:Y:S01]  /*214b0*/  SHF.L.U64.HI R156, R6, 0x5, R156 ;  /* 0x00000005069c7819 */ /* 0x000fe2000001029c */
[----:B--2---:R-:W-:-:S04]  /*214c0*/  FMUL R6, R23, R16 ;  /* 0x0000001017067220 */ /* 0x004fc80000400000 */
[----:B---3--:R-:W-:Y:S01]  /*214d0*/  FFMA R159, R159, R2, R6 ;  /* 0x000000029f9f7223 */ /* 0x008fe20000000006 */
[----:B------:R-:W-:-:S05]  /*214e0*/  IADD3 R6, P2, R158, R4, RZ ;  /* 0x000000049e067210 */ /* 0x000fca0007f5e0ff */
[----:B------:R-:W-:-:S05]  /*214f0*/  IMAD.X R7, R156, 0x1, R5, P2 ;  /* 0x000000019c077824 */ /* 0x000fca00010e0605 */
[----:B------:R1:W-:Y:S01]  /*21500*/  @P0 STG.E desc[UR44][R6.64], R159 ;  /* 0x0000009f06000986 */ /* 0x0003e2000c10192c */
[----:B------:R-:W-:Y:S05]  /*21510*/  @!P4 BRA `(.L_x_33) ;  /* 0x000000000004c947 */ /* 0x000fea0003800000 */
[----:B------:R2:W5:Y:S02]  /*21520*/  LDG.E.LTC128B R23, desc[UR44][R8.64+0x4] ;  /* 0x0000042c08177981 */ /* 0x000564000c1e1920 */
.L_x_33:
[----:B------:R-:W-:Y:S05]  /*21530*/  BSYNC B1 ;  /* 0x0000000000017941 */ /* 0x000fea0003800000 */
.L_x_32:
[----:B------:R-:W3:Y:S01]  /*21540*/  LDL.LU R161, [R1+0xc] ;  /* 0x00000c0001a17983 */ /* 0x000ee20000300800 */
[----:B-1---5:R-:W-:Y:S01]  /*21550*/  FMUL R159, R23, R16 ;  /* 0x00000010179f7220 */ /* 0x022fe20000400000 */
[----:B------:R-:W-:Y:S01]  /*21560*/  ISETP.GT.AND P0, PT, R0, 0x8, P3 ;  /* 0x000000080000780c */ /* 0x000fe20001f04270 */
[----:B------:R-:W-:Y:S02]  /*21570*/  BSSY B1, `(.L_x_34) ;  /* 0x0000005000017945 */ /* 0x000fe40003800000 */
[----:B---3--:R-:W-:-:S05]  /*21580*/  FFMA R159, R161, R2, R159 ;  /* 0x00000002a19f7223 */ /* 0x008fca000000009f */
[----:B------:R1:W-:Y:S05]  /*21590*/  @P4 STG.E desc[UR44][R6.64+0x4], R159 ;  /* 0x0000049f06004986 */ /* 0x0003ea000c10192c */
[----:B------:R-:W-:Y:S05]  /*215a0*/  @!P0 BRA `(.L_x_35) ;  /* 0x0000000000048947 */ /* 0x000fea0003800000 */
[----:B------:R3:W5:Y:S02]  /*215b0*/  LDG.E.LTC128B R23, desc[UR44][R10.64+0x20] ;  /* 0x0000202c0a177981 */ /* 0x000764000c1e1920 */
.L_x_35:
[----:B------:R-:W-:Y:S05]  /*215c0*/  BSYNC B1 ;  /* 0x0000000000017941 */ /* 0x000fea0003800000 */
.L_x_34:
[----:B------:R-:W4:Y:S01]  /*215d0*/  LDL.LU R161, [R1+0x10] ;  /* 0x0000100001a17983 */ /* 0x000f220000300800 */
[----:B-1---5:R-:W-:Y:S01]  /*215e0*/  FMUL R159, R23, R16 ;  /* 0x00000010179f7220 */ /* 0x022fe20000400000 */
[----:B------:R-:W-:Y:S01]  /*215f0*/  ISETP.GT.AND P2, PT, R0, 0x9, P3 ;  /* 0x000000090000780c */ /* 0x000fe20001f44270 */
[----:B------:R-:W-:Y:S02]  /*21600*/  BSSY B1, `(.L_x_36) ;  /* 0x0000005000017945 */ /* 0x000fe40003800000 */
[----:B----4-:R-:W-:-:S05]  /*21610*/  FFMA R159, R161, R2, R159 ;  /* 0x00000002a19f7223 */ /* 0x010fca000000009f */
[----:B------:R1:W-:Y:S05]  /*21620*/  @P0 STG.E desc[UR44][R4.64+0x20], R159 ;  /* 0x0000209f04000986 */ /* 0x0003ea000c10192c */
[----:B------:R-:W-:Y:S05]  /*21630*/  @!P2 BRA `(.L_x_37) ;  /* 0x000000000004a947 */ /* 0x000fea0003800000 */
[----:B------:R4:W5:Y:S02]  /*21640*/  LDG.E.LTC128B R23, desc[UR44][R10.64+0x24] ;  /* 0x0000242c0a177981 */ /* 0x000964000c1e1920 */
.L_x_37:
[----:B------:R-:W-:Y:S05]  /*21650*/  BSYNC B1 ;  /* 0x0000000000017941 */ /* 0x000fea0003800000 */
.L_x_36:
[----:B------:R-:W2:Y:S01]  /*21660*/  LDL.LU R161, [R1+0x14] ;  /* 0x0000140001a17983 */ /* 0x000ea20000300800 */
[----:B-1---5:R-:W-:Y:S01]  /*21670*/  FMUL R159, R23, R16 ;  /* 0x00000010179f7220 */ /* 0x022fe20000400000 */
[----:B------:R-:W-:Y:S01]  /*21680*/  ISETP.GT.AND P0, PT, R0, 0x8, P1 ;  /* 0x000000080000780c */ /* 0x000fe20000f04270 */
[----:B------:R-:W-:Y:S02]  /*21690*/  BSSY B1, `(.L_x_38) ;  /* 0x0000005000017945 */ /* 0x000fe40003800000 */
[----:B--2---:R-:W-:-:S05]  /*216a0*/  FFMA R159, R161, R2, R159 ;  /* 0x00000002a19f7223 */ /* 0x004fca000000009f */
[----:B------:R1:W-:Y:S05]  /*216b0*/  @P2 STG.E desc[UR44][R4.64+0x24], R159 ;  /* 0x0000249f04002986 */ /* 0x0003ea000c10192c */
[----:B------:R-:W-:Y:S05]  /*216c0*/  @!P0 BRA `(.L_x_39) ;  /* 0x0000000000048947 */ /* 0x000fea0003800000 */
[----:B------:R2:W5:Y:S02]  /*216d0*/  LDG.E.LTC128B R23, desc[UR44][R8.64+0x20] ;  /* 0x0000202c08177981 */ /* 0x000564000c1e1920 */
.L_x_39:
[----:B------:R-:W-:Y:S05]  /*216e0*/  BSYNC B1 ;  /* 0x0000000000017941 */ /* 0x000fea0003800000 */
.L_x_38:
        /* <DEDUP_REMOVED lines=8> */
.L_x_41:
[----:B------:R-:W-:Y:S05]  /*21770*/  BSYNC B1 ;  /* 0x0000000000017941 */ /* 0x000fea0003800000 */
.L_x_40:
        /* <DEDUP_REMOVED lines=8> */
.L_x_43:
[----:B------:R-:W-:Y:S05]  /*21800*/  BSYNC B1 ;  /* 0x0000000000017941 */ /* 0x000fea0003800000 */
.L_x_42:
        /* <DEDUP_REMOVED lines=8> */
.L_x_45:
[----:B------:R-:W-:Y:S05]  /*21890*/  BSYNC B1 ;  /* 0x0000000000017941 */ /* 0x000fea0003800000 */
.L_x_44:
        /* <DEDUP_REMOVED lines=8> */
.L_x_47:
[----:B------:R-:W-:Y:S05]  /*21920*/  BSYNC B1 ;  /* 0x0000000000017941 */ /* 0x000fea0003800000 */
.L_x_46:
        /* <DEDUP_REMOVED lines=8> */
.L_x_49:
[----:B------:R-:W-:Y:S05]  /*219b0*/  BSYNC B1 ;  /* 0x0000000000017941 */ /* 0x000fea0003800000 */
.L_x_48:
        /* <DEDUP_REMOVED lines=8> */
.L_x_51:
[----:B------:R-:W-:Y:S05]  /*21a40*/  BSYNC B1 ;  /* 0x0000000000017941 */ /* 0x000fea0003800000 */
.L_x_50:
        /* <DEDUP_REMOVED lines=8> */
.L_x_53:
[----:B------:R-:W-:Y:S05]  /*21ad0*/  BSYNC B1 ;  /* 0x0000000000017941 */ /* 0x000fea0003800000 */
.L_x_52:
        /* <DEDUP_REMOVED lines=8> */
.L_x_55:
[----:B------:R-:W-:Y:S05]  /*21b60*/  BSYNC B1 ;  /* 0x0000000000017941 */ /* 0x000fea0003800000 */
.L_x_54:
        /* <DEDUP_REMOVED lines=8> */
.L_x_57:
[----:B------:R-:W-:Y:S05]  /*21bf0*/  BSYNC B1 ;  /* 0x0000000000017941 */ /* 0x000fea0003800000 */
.L_x_56:
        /* <DEDUP_REMOVED lines=8> */
.L_x_59:
[----:B------:R-:W-:Y:S05]  /*21c80*/  BSYNC B1 ;  /* 0x0000000000017941 */ /* 0x000fea0003800000 */
.L_x_58:
        /* <DEDUP_REMOVED lines=8> */
.L_x_61:
[----:B------:R-:W-:Y:S05]  /*21d10*/  BSYNC B1 ;  /* 0x0000000000017941 */ /* 0x000fea0003800000 */
.L_x_60:
        /* <DEDUP_REMOVED lines=8> */
.L_x_63:
[----:B------:R-:W-:Y:S05]  /*21da0*/  BSYNC B1 ;  /* 0x0000000000017941 */ /* 0x000fea0003800000 */
.L_x_62:
        /* <DEDUP_REMOVED lines=8> */
.L_x_65:
[----:B------:R-:W-:Y:S05]  /*21e30*/  BSYNC B1 ;  /* 0x0000000000017941 */ /* 0x000fea0003800000 */
.L_x_64:
        /* <DEDUP_REMOVED lines=8> */
.L_x_67:
[----:B------:R-:W-:Y:S05]  /*21ec0*/  BSYNC B1 ;  /* 0x0000000000017941 */ /* 0x000fea0003800000 */
.L_x_66:
        /* <DEDUP_REMOVED lines=8> */
.L_x_69:
[----:B------:R-:W-:Y:S05]  /*21f50*/  BSYNC B1 ;  /* 0x0000000000017941 */ /* 0x000fea0003800000 */
.L_x_68:
        /* <DEDUP_REMOVED lines=8> */
.L_x_71:
[----:B------:R-:W-:Y:S05]  /*21fe0*/  BSYNC B1 ;  /* 0x0000000000017941 */ /* 0x000fea0003800000 */
.L_x_70:
        /* <DEDUP_REMOVED lines=8> */
.L_x_73:
[----:B------:R-:W-:Y:S05]  /*22070*/  BSYNC B1 ;  /* 0x0000000000017941 */ /* 0x000fea0003800000 */
.L_x_72:
        /* <DEDUP_REMOVED lines=8> */
.L_x_75:
[----:B------:R-:W-:Y:S05]  /*22100*/  BSYNC B1 ;  /* 0x0000000000017941 */ /* 0x000fea0003800000 */
.L_x_74:
        /* <DEDUP_REMOVED lines=8> */
.L_x_77:
[----:B------:R-:W-:Y:S05]  /*22190*/  BSYNC B1 ;  /* 0x0000000000017941 */ /* 0x000fea0003800000 */
.L_x_76:
        /* <DEDUP_REMOVED lines=8> */
.L_x_79:
[----:B------:R-:W-:Y:S05]  /*22220*/  BSYNC B1 ;  /* 0x0000000000017941 */ /* 0x000fea0003800000 */
.L_x_78:
        /* <DEDUP_REMOVED lines=8> */
.L_x_81:
[----:B------:R-:W-:Y:S05]  /*222b0*/  BSYNC B1 ;  /* 0x0000000000017941 */ /* 0x000fea0003800000 */
.L_x_80:
        /* <DEDUP_REMOVED lines=8> */
.L_x_83:
[----:B------:R-:W-:Y:S05]  /*22340*/  BSYNC B1 ;  /* 0x0000000000017941 */ /* 0x000fea0003800000 */
.L_x_82:
        /* <DEDUP_REMOVED lines=8> */
.L_x_85:
[----:B------:R-:W-:Y:S05]  /*223d0*/  BSYNC B1 ;  /* 0x0000000000017941 */ /* 0x000fea0003800000 */
.L_x_84:
        /* <DEDUP_REMOVED lines=8> */
.L_x_87:
[----:B------:R-:W-:Y:S05]  /*22460*/  BSYNC B1 ;  /* 0x0000000000017941 */ /* 0x000fea0003800000 */
.L_x_86:
        /* <DEDUP_REMOVED lines=8> */
.L_x_89:
[----:B------:R-:W-:Y:S05]  /*224f0*/  BSYNC B1 ;  /* 0x0000000000017941 */ /* 0x000fea0003800000 */
.L_x_88:
        /* <DEDUP_REMOVED lines=8> */
.L_x_91:
[----:B------:R-:W-:Y:S05]  /*22580*/  BSYNC B1 ;  /* 0x0000000000017941 */ /* 0x000fea0003800000 */
.L_x_90:
        /* <DEDUP_REMOVED lines=8> */
.L_x_93:
[----:B------:R-:W-:Y:S05]  /*22610*/  BSYNC B1 ;  /* 0x0000000000017941 */ /* 0x000fea0003800000 */
.L_x_92:
        /* <DEDUP_REMOVED lines=8> */
.L_x_95:
[----:B------:R-:W-:Y:S05]  /*226a0*/  BSYNC B1 ;  /* 0x0000000000017941 */ /* 0x000fea0003800000 */
.L_x_94:
        /* <DEDUP_REMOVED lines=8> */
.L_x_97:
[----:B------:R-:W-:Y:S05]  /*22730*/  BSYNC B1 ;  /* 0x0000000000017941 */ /* 0x000fea0003800000 */
.L_x_96:
        /* <DEDUP_REMOVED lines=8> */
.L_x_99:
[----:B------:R-:W-:Y:S05]  /*227c0*/  BSYNC B1 ;  /* 0x0000000000017941 */ /* 0x000fea0003800000 */
.L_x_98:
        /* <DEDUP_REMOVED lines=8> */
.L_x_101:
[----:B------:R-:W-:Y:S05]  /*22850*/  BSYNC B1 ;  /* 0x0000000000017941 */ /* 0x000fea0003800000 */
.L_x_100:
        /* <DEDUP_REMOVED lines=8> */
.L_x_103:
[----:B------:R-:W-:Y:S05]  /*228e0*/  BSYNC B1 ;  /* 0x0000000000017941 */ /* 0x000fea0003800000 */
.L_x_102:
        /* <DEDUP_REMOVED lines=8> */
.L_x_105:
[----:B------:R-:W-:Y:S05]  /*22970*/  BSYNC B1 ;  /* 0x0000000000017941 */ /* 0x000fea0003800000 */
.L_x_104:
        /* <DEDUP_REMOVED lines=8> */
.L_x_107:
[----:B------:R-:W-:Y:S05]  /*22a00*/  BSYNC B1 ;  /* 0x0000000000017941 */ /* 0x000fea0003800000 */
.L_x_106:
        /* <DEDUP_REMOVED lines=8> */
.L_x_109:
[----:B------:R-:W-:Y:S05]  /*22a90*/  BSYNC B1 ;  /* 0x0000000000017941 */ /* 0x000fea0003800000 */
.L_x_108:
        /* <DEDUP_REMOVED lines=8> */
.L_x_111:
[----:B------:R-:W-:Y:S05]  /*22b20*/  BSYNC B1 ;  /* 0x0000000000017941 */ /* 0x000fea0003800000 */
.L_x_110:
        /* <DEDUP_REMOVED lines=8> */
.L_x_113:
[----:B------:R-:W-:Y:S05]  /*22bb0*/  BSYNC B1 ;  /* 0x0000000000017941 */ /* 0x000fea0003800000 */
.L_x_112:
        /* <DEDUP_REMOVED lines=8> */
.L_x_115:
[----:B------:R-:W-:Y:S05]  /*22c40*/  BSYNC B1 ;  /* 0x0000000000017941 */ /* 0x000fea0003800000 */
.L_x_114:
        /* <DEDUP_REMOVED lines=8> */
.L_x_117:
[----:B------:R-:W-:Y:S05]  /*22cd0*/  BSYNC B1 ;  /* 0x0000000000017941 */ /* 0x000fea0003800000 */
.L_x_116:
        /* <DEDUP_REMOVED lines=8> */
.L_x_119:
[----:B------:R-:W-:Y:S05]  /*22d60*/  BSYNC B1 ;  /* 0x0000000000017941 */ /* 0x000fea0003800000 */
.L_x_118:
        /* <DEDUP_REMOVED lines=8> */
.L_x_121:
[----:B------:R-:W-:Y:S05]  /*22df0*/  BSYNC B1 ;  /* 0x0000000000017941 */ /* 0x000fea0003800000 */
.L_x_120:
        /* <DEDUP_REMOVED lines=8> */
.L_x_123:
[----:B------:R-:W-:Y:S05]  /*22e80*/  BSYNC B1 ;  /* 0x0000000000017941 */ /* 0x000fea0003800000 */
.L_x_122:
        /* <DEDUP_REMOVED lines=8> */
.L_x_125:
[----:B------:R-:W-:Y:S05]  /*22f10*/  BSYNC B1 ;  /* 0x0000000000017941 */ /* 0x000fea0003800000 */
.L_x_124:
        /* <DEDUP_REMOVED lines=8> */
.L_x_127:
[----:B------:R-:W-:Y:S05]  /*22fa0*/  BSYNC B1 ;  /* 0x0000000000017941 */ /* 0x000fea0003800000 */
.L_x_126:
        /* <DEDUP_REMOVED lines=8> */
.L_x_129:
[----:B------:R-:W-:Y:S05]  /*23030*/  BSYNC B1 ;  /* 0x0000000000017941 */ /* 0x000fea0003800000 */
.L_x_128:
        /* <DEDUP_REMOVED lines=8> */
.L_x_131:
[----:B------:R-:W-:Y:S05]  /*230c0*/  BSYNC B1 ;  /* 0x0000000000017941 */ /* 0x000fea0003800000 */
.L_x_130:
        /* <DEDUP_REMOVED lines=8> */
.L_x_133:
[----:B------:R-:W-:Y:S05]  /*23150*/  BSYNC B1 ;  /* 0x0000000000017941 */ /* 0x000fea0003800000 */
.L_x_132:
        /* <DEDUP_REMOVED lines=8> */
.L_x_135:
[----:B------:R-:W-:Y:S05]  /*231e0*/  BSYNC B1 ;  /* 0x0000000000017941 */ /* 0x000fea0003800000 */
.L_x_134:
        /* <DEDUP_REMOVED lines=8> */
.L_x_137:
[----:B------:R-:W-:Y:S05]  /*23270*/  BSYNC B1 ;  /* 0x0000000000017941 */ /* 0x000fea0003800000 */
.L_x_136:
        /* <DEDUP_REMOVED lines=8> */
.L_x_139:
[----:B------:R-:W-:Y:S05]  /*23300*/  BSYNC B1 ;  /* 0x0000000000017941 */ /* 0x000fea0003800000 */
.L_x_138:
        /* <DEDUP_REMOVED lines=8> */
.L_x_141:
[----:B------:R-:W-:Y:S05]  /*23390*/  BSYNC B1 ;  /* 0x0000000000017941 */ /* 0x000fea0003800000 */
.L_x_140:
        /* <DEDUP_REMOVED lines=8> */
.L_x_143:
[----:B------:R-:W-:Y:S05]  /*23420*/  BSYNC B1 ;  /* 0x0000000000017941 */ /* 0x000fea0003800000 */
.L_x_142:
        /* <DEDUP_REMOVED lines=8> */
.L_x_145:
[----:B------:R-:W-:Y:S05]  /*234b0*/  BSYNC B1 ;  /* 0x0000000000017941 */ /* 0x000fea0003800000 */
.L_x_144:
        /* <DEDUP_REMOVED lines=8> */
.L_x_147:
[----:B------:R-:W-:Y:S05]  /*23540*/  BSYNC B1 ;  /* 0x0000000000017941 */ /* 0x000fea0003800000 */
.L_x_146:
        /* <DEDUP_REMOVED lines=8> */
.L_x_149:
[----:B------:R-:W-:Y:S05]  /*235d0*/  BSYNC B1 ;  /* 0x0000000000017941 */ /* 0x000fea0003800000 */
.L_x_148:
        /* <DEDUP_REMOVED lines=8> */
.L_x_151:
[----:B------:R-:W-:Y:S05]  /*23660*/  BSYNC B1 ;  /* 0x0000000000017941 */ /* 0x000fea0003800000 */
.L_x_150:
        /* <DEDUP_REMOVED lines=8> */
.L_x_153:
[----:B------:R-:W-:Y:S05]  /*236f0*/  BSYNC B1 ;  /* 0x0000000000017941 */ /* 0x000fea0003800000 */
.L_x_152:
        /* <DEDUP_REMOVED lines=8> */
.L_x_155:
[----:B------:R-:W-:Y:S05]  /*23780*/  BSYNC B1 ;  /* 0x0000000000017941 */ /* 0x000fea0003800000 */
.L_x_154:
        /* <DEDUP_REMOVED lines=8> */
.L_x_157:
[----:B------:R-:W-:Y:S05]  /*23810*/  BSYNC B1 ;  /* 0x0000000000017941 */ /* 0x000fea0003800000 */
.L_x_156:
        /* <DEDUP_REMOVED lines=8> */
.L_x_159:
[----:B------:R-:W-:Y:S05]  /*238a0*/  BSYNC B1 ;  /* 0x0000000000017941 */ /* 0x000fea0003800000 */
.L_x_158:
        /* <DEDUP_REMOVED lines=8> */
.L_x_161:
[----:B------:R-:W-:Y:S05]  /*23930*/  BSYNC B1 ;  /* 0x0000000000017941 */ /* 0x000fea0003800000 */
.L_x_160:
        /* <DEDUP_REMOVED lines=8> */
.L_x_163:
[----:B------:R-:W-:Y:S05]  /*239c0*/  BSYNC B1 ;  /* 0x0000000000017941 */ /* 0x000fea0003800000 */
.L_x_162:
        /* <DEDUP_REMOVED lines=8> */
.L_x_165:
[----:B------:R-:W-:Y:S05]  /*23a50*/  BSYNC B1 ;  /* 0x0000000000017941 */ /* 0x000fea0003800000 */
.L_x_164:
        /* <DEDUP_REMOVED lines=8> */
.L_x_167:
[----:B------:R-:W-:Y:S05]  /*23ae0*/  BSYNC B1 ;  /* 0x0000000000017941 */ /* 0x000fea0003800000 */
.L_x_166:
        /* <DEDUP_REMOVED lines=8> */
.L_x_169:
[----:B------:R-:W-:Y:S05]  /*23b70*/  BSYNC B1 ;  /* 0x0000000000017941 */ /* 0x000fea0003800000 */
.L_x_168:
        /* <DEDUP_REMOVED lines=8> */
.L_x_171:
[----:B------:R-:W-:Y:S05]  /*23c00*/  BSYNC B1 ;  /* 0x0000000000017941 */ /* 0x000fea0003800000 */
.L_x_170:
        /* <DEDUP_REMOVED lines=8> */
.L_x_173:
[----:B------:R-:W-:Y:S05]  /*23c90*/  BSYNC B1 ;  /* 0x0000000000017941 */ /* 0x000fea0003800000 */
.L_x_172:
        /* <DEDUP_REMOVED lines=8> */
.L_x_175:
[----:B------:R-:W-:Y:S05]  /*23d20*/  BSYNC B1 ;  /* 0x0000000000017941 */ /* 0x000fea0003800000 */
.L_x_174:
        /* <DEDUP_REMOVED lines=8> */
.L_x_177:
[----:B------:R-:W-:Y:S05]  /*23db0*/  BSYNC B1 ;  /* 0x0000000000017941 */ /* 0x000fea0003800000 */
.L_x_176:
        /* <DEDUP_REMOVED lines=8> */
.L_x_179:
[----:B------:R-:W-:Y:S05]  /*23e40*/  BSYNC B1 ;  /* 0x0000000000017941 */ /* 0x000fea0003800000 */
.L_x_178:
        /* <DEDUP_REMOVED lines=8> */
.L_x_181:
[----:B------:R-:W-:Y:S05]  /*23ed0*/  BSYNC B1 ;  /* 0x0000000000017941 */ /* 0x000fea0003800000 */
.L_x_180:
        /* <DEDUP_REMOVED lines=8> */
.L_x_183:
[----:B------:R-:W-:Y:S05]  /*23f60*/  BSYNC B1 ;  /* 0x0000000000017941 */ /* 0x000fea0003800000 */
.L_x_182:
        /* <DEDUP_REMOVED lines=8> */
.L_x_185:
[----:B------:R-:W-:Y:S05]  /*23ff0*/  BSYNC B1 ;  /* 0x0000000000017941 */ /* 0x000fea0003800000 */
.L_x_184:
        /* <DEDUP_REMOVED lines=8> */
.L_x_187:
[----:B------:R-:W-:Y:S05]  /*24080*/  BSYNC B1 ;  /* 0x0000000000017941 */ /* 0x000fea0003800000 */
.L_x_186:
        /* <DEDUP_REMOVED lines=8> */
.L_x_189:
[----:B------:R-:W-:Y:S05]  /*24110*/  BSYNC B1 ;  /* 0x0000000000017941 */ /* 0x000fea0003800000 */
.L_x_188:
        /* <DEDUP_REMOVED lines=8> */
.L_x_191:
[----:B------:R-:W-:Y:S05]  /*241a0*/  BSYNC B1 ;  /* 0x0000000000017941 */ /* 0x000fea0003800000 */
.L_x_190:
        /* <DEDUP_REMOVED lines=8> */
.L_x_193:
[----:B------:R-:W-:Y:S05]  /*24230*/  BSYNC B1 ;  /* 0x0000000000017941 */ /* 0x000fea0003800000 */
.L_x_192:
        /* <DEDUP_REMOVED lines=8> */
.L_x_195:
[----:B------:R-:W-:Y:S05]  /*242c0*/  BSYNC B1 ;  /* 0x0000000000017941 */ /* 0x000fea0003800000 */
.L_x_194:
        /* <DEDUP_REMOVED lines=8> */
.L_x_197:
[----:B------:R-:W-:Y:S05]  /*24350*/  BSYNC B1 ;  /* 0x0000000000017941 */ /* 0x000fea0003800000 */
.L_x_196:
        /* <DEDUP_REMOVED lines=8> */
.L_x_199:
[----:B------:R-:W-:Y:S05]  /*243e0*/  BSYNC B1 ;  /* 0x0000000000017941 */ /* 0x000fea0003800000 */
.L_x_198:
        /* <DEDUP_REMOVED lines=8> */
.L_x_201:
[----:B------:R-:W-:Y:S05]  /*24470*/  BSYNC B1 ;  /* 0x0000000000017941 */ /* 0x000fea0003800000 */
.L_x_200:
        /* <DEDUP_REMOVED lines=8> */
.L_x_203:
[----:B------:R-:W-:Y:S05]  /*24500*/  BSYNC B1 ;  /* 0x0000000000017941 */ /* 0x000fea0003800000 */
.L_x_202:
        /* <DEDUP_REMOVED lines=8> */
.L_x_205:
[----:B------:R-:W-:Y:S05]  /*24590*/  BSYNC B1 ;  /* 0x0000000000017941 */ /* 0x000fea0003800000 */
.L_x_204:
        /* <DEDUP_REMOVED lines=8> */
.L_x_207:
[----:B------:R-:W-:Y:S05]  /*24620*/  BSYNC B1 ;  /* 0x0000000000017941 */ /* 0x000fea0003800000 */
.L_x_206:
        /* <DEDUP_REMOVED lines=8> */
.L_x_209:
[----:B------:R-:W-:Y:S05]  /*246b0*/  BSYNC B1 ;  /* 0x0000000000017941 */ /* 0x000fea0003800000 */
.L_x_208:
        /* <DEDUP_REMOVED lines=8> */
.L_x_211:
[----:B------:R-:W-:Y:S05]  /*24740*/  BSYNC B1 ;  /* 0x0000000000017941 */ /* 0x000fea0003800000 */
.L_x_210:
        /* <DEDUP_REMOVED lines=8> */
.L_x_213:
[----:B------:R-:W-:Y:S05]  /*247d0*/  BSYNC B1 ;  /* 0x0000000000017941 */ /* 0x000fea0003800000 */
.L_x_212:
        /* <DEDUP_REMOVED lines=8> */
.L_x_215:
[----:B------:R-:W-:Y:S05]  /*24860*/  BSYNC B1 ;  /* 0x0000000000017941 */ /* 0x000fea0003800000 */
.L_x_214:
        /* <DEDUP_REMOVED lines=8> */
.L_x_217:
[----:B------:R-:W-:Y:S05]  /*248f0*/  BSYNC B1 ;  /* 0x0000000000017941 */ /* 0x000fea0003800000 */
.L_x_216:
        /* <DEDUP_REMOVED lines=8> */
.L_x_219:
[----:B------:R-:W-:Y:S05]  /*24980*/  BSYNC B1 ;  /* 0x0000000000017941 */ /* 0x000fea0003800000 */
.L_x_218:
        /* <DEDUP_REMOVED lines=8> */
.L_x_221:
[----:B------:R-:W-:Y:S05]  /*24a10*/  BSYNC B1 ;  /* 0x0000000000017941 */ /* 0x000fea0003800000 */
.L_x_220:
        /* <DEDUP_REMOVED lines=8> */
.L_x_223:
[----:B------:R-:W-:Y:S05]  /*24aa0*/  BSYNC B1 ;  /* 0x0000000000017941 */ /* 0x000fea0003800000 */
.L_x_222:
        /* <DEDUP_REMOVED lines=8> */
.L_x_225:
[----:B------:R-:W-:Y:S05]  /*24b30*/  BSYNC B1 ;  /* 0x0000000000017941 */ /* 0x000fea0003800000 */
.L_x_224:
        /* <DEDUP_REMOVED lines=8> */
.L_x_227:
[----:B------:R-:W-:Y:S05]  /*24bc0*/  BSYNC B1 ;  /* 0x0000000000017941 */ /* 0x000fea0003800000 */
.L_x_226:
        /* <DEDUP_REMOVED lines=8> */
.L_x_229:
[----:B------:R-:W-:Y:S05]  /*24c50*/  BSYNC B1 ;  /* 0x0000000000017941 */ /* 0x000fea0003800000 */
.L_x_228:
        /* <DEDUP_REMOVED lines=8> */
.L_x_231:
[----:B------:R-:W-:Y:S05]  /*24ce0*/  BSYNC B1 ;  /* 0x0000000000017941 */ /* 0x000fea0003800000 */
.L_x_230:
        /* <DEDUP_REMOVED lines=8> */
.L_x_233:
[----:B------:R-:W-:Y:S05]  /*24d70*/  BSYNC B1 ;  /* 0x0000000000017941 */ /* 0x000fea0003800000 */
.L_x_232:
        /* <DEDUP_REMOVED lines=8> */
.L_x_235:
[----:B------:R-:W-:Y:S05]  /*24e00*/  BSYNC B1 ;  /* 0x0000000000017941 */ /* 0x000fea0003800000 */
.L_x_234:
        /* <DEDUP_REMOVED lines=8> */
.L_x_237:
[----:B------:R-:W-:Y:S05]  /*24e90*/  BSYNC B1 ;  /* 0x0000000000017941 */ /* 0x000fea0003800000 */
.L_x_236:
        /* <DEDUP_REMOVED lines=8> */
.L_x_239:
[----:B------:R-:W-:Y:S05]  /*24f20*/  BSYNC B1 ;  /* 0x0000000000017941 */ /* 0x000fea0003800000 */
.L_x_238:
        /* <DEDUP_REMOVED lines=8> */
.L_x_241:
[----:B------:R-:W-:Y:S05]  /*24fb0*/  BSYNC B1 ;  /* 0x0000000000017941 */ /* 0x000fea0003800000 */
.L_x_240:
        /* <DEDUP_REMOVED lines=8> */
.L_x_243:
[----:B------:R-:W-:Y:S05]  /*25040*/  BSYNC B1 ;  /* 0x0000000000017941 */ /* 0x000fea0003800000 */
.L_x_242:
        /* <DEDUP_REMOVED lines=8> */
.L_x_245:
[----:B------:R-:W-:Y:S05]  /*250d0*/  BSYNC B1 ;  /* 0x0000000000017941 */ /* 0x000fea0003800000 */
.L_x_244:
        /* <DEDUP_REMOVED lines=8> */
.L_x_247:
[----:B------:R-:W-:Y:S05]  /*25160*/  BSYNC B1 ;  /* 0x0000000000017941 */ /* 0x000fea0003800000 */
.L_x_246:
        /* <DEDUP_REMOVED lines=8> */
.L_x_249:
[----:B------:R-:W-:Y:S05]  /*251f0*/  BSYNC B1 ;  /* 0x0000000000017941 */ /* 0x000fea0003800000 */
.L_x_248:
        /* <DEDUP_REMOVED lines=8> */
.L_x_251:
[----:B------:R-:W-:Y:S05]  /*25280*/  BSYNC B1 ;  /* 0x0000000000017941 */ /* 0x000fea0003800000 */
.L_x_250:
        /* <DEDUP_REMOVED lines=8> */
.L_x_253:
[----:B------:R-:W-:Y:S05]  /*25310*/  BSYNC B1 ;  /* 0x0000000000017941 */ /* 0x000fea0003800000 */
.L_x_252:
        /* <DEDUP_REMOVED lines=8> */
.L_x_255:
[----:B------:R-:W-:Y:S05]  /*253a0*/  BSYNC B1 ;  /* 0x0000000000017941 */ /* 0x000fea0003800000 */
.L_x_254:
        /* <DEDUP_REMOVED lines=8> */
.L_x_257:
[----:B------:R-:W-:Y:S05]  /*25430*/  BSYNC B1 ;  /* 0x0000000000017941 */ /* 0x000fea0003800000 */
.L_x_256:
        /* <DEDUP_REMOVED lines=8> */
.L_x_259:
[----:B------:R-:W-:Y:S05]  /*254c0*/  BSYNC B1 ;  /* 0x0000000000017941 */ /* 0x000fea0003800000 */
.L_x_258:
        /* <DEDUP_REMOVED lines=8> */
.L_x_261:
[----:B------:R-:W-:Y:S05]  /*25550*/  BSYNC B1 ;  /* 0x0000000000017941 */ /* 0x000fea0003800000 */
.L_x_260:
        /* <DEDUP_REMOVED lines=8> */
.L_x_263:
[----:B------:R-:W-:Y:S05]  /*255e0*/  BSYNC B1 ;  /* 0x0000000000017941 */ /* 0x000fea0003800000 */
.L_x_262:
        /* <DEDUP_REMOVED lines=8> */
.L_x_265:
[----:B------:R-:W-:Y:S05]  /*25670*/  BSYNC B1 ;  /* 0x0000000000017941 */ /* 0x000fea0003800000 */
.L_x_264:
        /* <DEDUP_REMOVED lines=8> */
.L_x_267:
[----:B------:R-:W-:Y:S05]  /*25700*/  BSYNC B1 ;  /* 0x0000000000017941 */ /* 0x000fea0003800000 */
.L_x_266:
        /* <DEDUP_REMOVED lines=8> */
.L_x_269:
[----:B------:R-:W-:Y:S05]  /*25790*/  BSYNC B1 ;  /* 0x0000000000017941 */ /* 0x000fea0003800000 */
.L_x_268:
        /* <DEDUP_REMOVED lines=8> */
.L_x_271:
[----:B------:R-:W-:Y:S05]  /*25820*/  BSYNC B1 ;  /* 0x0000000000017941 */ /* 0x000fea0003800000 */
.L_x_270:
        /* <DEDUP_REMOVED lines=8> */
.L_x_273:
[----:B------:R-:W-:Y:S05]  /*258b0*/  BSYNC B1 ;  /* 0x0000000000017941 */ /* 0x000fea0003800000 */
.L_x_272:
        /* <DEDUP_REMOVED lines=8> */
.L_x_275:
[----:B------:R-:W-:Y:S05]  /*25940*/  BSYNC B1 ;  /* 0x0000000000017941 */ /* 0x000fea0003800000 */
.L_x_274:
[----:B------:R-:W3:Y:S01]  /*25950*/  LDL.LU R162, [R1+0x1f0] ;  /* 0x0001f00001a27983 */ /* 0x000ee20000300800 */
[----:B-1---5:R-:W-:Y:S01]  /*25960*/  FMUL R159, R23, R16 ;  /* 0x00000010179f7220 */ /* 0x022fe20000400000 */
[----:B------:R-:W-:Y:S01]  /*25970*/  ISETP.GT.AND P3, PT, R0, 0xf9, P3 ;  /* 0x000000f90000780c */ /* 0x000fe20001f64270 */
[----:B------:R-:W-:Y:S01]  /*25980*/  BSSY B1, `(.L_x_276) ;  /* 0x0000006000017945 */ /* 0x000fe20003800000 */
[----:B------:R-:W-:Y:S01]  /*25990*/  IADD3 R161, P0, R3, 0x80, RZ ;  /* 0x0000008003a17810 */ /* 0x000fe20007f1e0ff */
[----:B---3--:R-:W-:-:S05]  /*259a0*/  FFMA R159, R162, R2, R159 ;  /* 0x00000002a29f7223 */ /* 0x008fca000000009f */
[----:B------:R1:W-:Y:S05]  /*259b0*/  @P4 STG.E desc[UR44][R4.64+0x3e0], R159 ;  /* 0x0003e09f04004986 */ /* 0x0003ea000c10192c */
[----:B------:R-:W-:Y:S05]  /*259c0*/  @!P3 BRA `(.L_x_277) ;  /* 0x000000000004b947 */ /* 0x000fea0003800000 */
[----:B------:R3:W5:Y:S02]  /*259d0*/  LDG.E.LTC128B R23, desc[UR44][R10.64+0x3e4] ;  /* 0x0003e42c0a177981 */ /* 0x000764000c1e1920 */
.L_x_277:
[----:B------:R-:W-:Y:S05]  /*259e0*/  BSYNC B1 ;  /* 0x0000000000017941 */ /* 0x000fea0003800000 */
.L_x_276:
[----:B0-234-:R-:W2:Y:S01]  /*259f0*/  LDL.LU R10, [R1+0x1f4] ;  /* 0x0001f400010a7983 */ /* 0x01dea20000300800 */
[----:B-----5:R-:W-:Y:S01]  /*25a00*/  FMUL R3, R23, R16 ;  /* 0x0000001017037220 */ /* 0x020fe20000400000 */
[----:B------:R-:W-:Y:S01]  /*25a10*/  ISETP.GT.AND P2, PT, R0, 0xf8, P1 ;  /* 0x000000f80000780c */ /* 0x000fe20000f44270 */
[----:B------:R-:W-:Y:S01]  /*25a20*/  BSSY B1, `(.L_x_278) ;  /* 0x0000007000017945 */ /* 0x000fe20003800000 */
[----:B------:R-:W-:Y:S01]  /*25a30*/  IADD3.X R11, RZ, UR7, RZ, P0, !PT ;  /* 0x00000007ff0b7c10 */ /* 0x000fe200087fe4ff */
[----:B--2---:R-:W-:-:S04]  /*25a40*/  FFMA R3, R10, R2, R3 ;  /* 0x000000020a037223 */ /* 0x004fc80000000003 */
[----:B------:R-:W-:Y:S01]  /*25a50*/  IMAD R10, R11, R14, RZ ;  /* 0x0000000e0b0a7224 */ /* 0x000fe200078e02ff */
[----:B------:R0:W-:Y:S05]  /*25a60*/  @P3 STG.E desc[UR44][R4.64+0x3e4], R3 ;  /* 0x0003e40304003986 */ /* 0x0001ea000c10192c */
[----:B------:R-:W-:Y:S05]  /*25a70*/  @!P2 BRA `(.L_x_279) ;  /* 0x000000000004a947 */ /* 0x000fea0003800000 */
[----:B------:R2:W5:Y:S02]  /*25a80*/  LDG.E.LTC128B R23, desc[UR44][R8.64+0x3e0] ;  /* 0x0003e02c08177981 */ /* 0x000564000c1e1920 */
.L_x_279:
[----:B------:R-:W-:Y:S05]  /*25a90*/  BSYNC B1 ;  /* 0x0000000000017941 */ /* 0x000fea0003800000 */
.L_x_278:
[----:B------:R-:W3:Y:S01]  /*25aa0*/  LDL.LU R11, [R1+0x1f8] ;  /* 0x0001f800010b7983 */ /* 0x000ee20000300800 */
[----:B0----5:R-:W-:Y:S01]  /*25ab0*/  FMUL R3, R23, R16 ;  /* 0x0000001017037220 */ /* 0x021fe20000400000 */
[C---:B------:R-:W-:Y:S01]  /*25ac0*/  ISETP.GT.AND P1, PT, R0.reuse, 0xf9, P1 ;  /* 0x000000f90000780c */ /* 0x040fe20000f24270 */
[----:B------:R-:W-:Y:S01]  /*25ad0*/  IMAD R163, R161, R15, R10 ;  /* 0x0000000fa1a37224 */ /* 0x000fe200078e020a */
[----:B------:R-:W-:Y:S01]  /*25ae0*/  ISETP.GT.AND P0, PT, R17, 0x80, PT ;  /* 0x000000801100780c */ /* 0x000fe20003f04270 */
[----:B------:R-:W-:Y:S03]  /*25af0*/  BSSY B1, `(.L_x_280) ;  /* 0x0000008000017945 */ /* 0x000fe60003800000 */
[----:B------:R-:W-:Y:S01]  /*25b00*/  ISETP.GT.AND P3, PT, R0, RZ, P0 ;  /* 0x000000ff0000720c */ /* 0x000fe20000764270 */
[----:B---3--:R-:W-:Y:S01]  /*25b10*/  FFMA R3, R11, R2, R3 ;  /* 0x000000020b037223 */ /* 0x008fe20000000003 */
[----:B------:R-:W-:-:S04]  /*25b20*/  IMAD.WIDE.U32 R10, R161, R14, R20 ;  /* 0x0000000ea10a7225 */ /* 0x000fc800078e0014 */
[----:B------:R0:W-:Y:S01]  /*25b30*/  @P2 STG.E desc[UR44][R6.64+0x3e0], R3 ;  /* 0x0003e00306002986 */ /* 0x0001e2000c10192c */
[----:B------:R-:W-:Y:S01]  /*25b40*/  IMAD.IADD R15, R11, 0x1, R163 ;  /* 0x000000010b0f7824 */ /* 0x000fe200078e02a3 */
[----:B------:R-:W-:Y:S06]  /*25b50*/  @!P1 BRA `(.L_x_281) ;  /* 0x0000000000049947 */ /* 0x000fec0003800000 */
[----:B------:R3:W5:Y:S02]  /*25b60*/  LDG.E.LTC128B R23, desc[UR44][R8.64+0x3e4] ;  /* 0x0003e42c08177981 */ /* 0x000764000c1e1920 */
.L_x_281:
[----:B------:R-:W-:Y:S05]  /*25b70*/  BSYNC B1 ;  /* 0x0000000000017941 */ /* 0x000fea0003800000 */
.L_x_280:
[----:B-1----:R-:W4:Y:S01]  /*25b80*/  LDL.LU R159, [R1+0x1fc] ;  /* 0x0001fc00019f7983 */ /* 0x002f220000300800 */
[----:B0----5:R-:W-:Y:S01]  /*25b90*/  FMUL R3, R23, R16 ;  /* 0x0000001017037220 */ /* 0x021fe20000400000 */
[----:B--23--:R-:W-:-:S04]  /*25ba0*/  LEA R8, P2, R10, R12, 0x2 ;  /* 0x0000000c0a087211 */ /* 0x00cfc800078410ff */
[----:B------:R-:W-:Y:S01]  /*25bb0*/  LEA.HI.X R9, R10, R13, R15, 0x2, P2 ;  /* 0x0000000d0a097211 */ /* 0x000fe200010f140f */
[----:B----4-:R-:W-:Y:S01]  /*25bc0*/  FFMA R3, R159, R2, R3 ;  /* 0x000000029f037223 */ /* 0x010fe20000000003 */
[----:B------:R-:W-:-:S04]  /*25bd0*/  MOV R159, R23 ;  /* 0x00000017009f7202 */ /* 0x000fc80000000f00 */
[----:B------:R0:W-:Y:S04]  /*25be0*/  @P1 STG.E desc[UR44][R6.64+0x3e4], R3 ;  /* 0x0003e40306001986 */ /* 0x0001e8000c10192c */
[----:B------:R1:W2:Y:S01]  /*25bf0*/  @P3 LDG.E.LTC128B R159, desc[UR44][R8.64] ;  /* 0x0000002c089f3981 */ /* 0x0002a2000c1e1920 */
[CC--:B------:R-:W-:Y:S01]  /*25c00*/  IMAD.WIDE.U32 R10, R161.reuse, R14.reuse, R18 ;  /* 0x0000000ea10a7225 */ /* 0x0c0fe200078e0012 */
[----:B------:R-:W-:Y:S01]  /*25c10*/  ISETP.GT.AND P2, PT, R0, 0x1, P0 ;  /* 0x000000010000780c */ /* 0x000fe20000744270 */
[----:B------:R-:W-:Y:S02]  /*25c20*/  BSSY B1, `(.L_x_282) ;  /* 0x0000016000017945 */ /* 0x000fe40003800000 */
[----:B------:R-:W-:Y:S01]  /*25c30*/  IMAD.WIDE.U32 R14, R161, R14, R154 ;  /* 0x0000000ea10e7225 */ /* 0x000fe200078e009a */
[----:B------:R-:W-:-:S02]  /*25c40*/  MOV R155, UR8 ;  /* 0x00000008009b7c02 */ /* 0x000fc40008000f00 */
[----:B------:R-:W-:Y:S01]  /*25c50*/  MOV R154, UR9 ;  /* 0x00000009009a7c02 */ /* 0x000fe20008000f00 */
[----:B------:R-:W-:Y:S01]  /*25c60*/  IMAD.U32 R161, RZ, RZ, UR8 ;  /* 0x00000008ffa17e24 */ /* 0x000fe2000f8e00ff */
[----:B------:R-:W-:Y:S01]  /*25c70*/  IADD3 R15, R163, R15, RZ ;  /* 0x0000000fa30f7210 */ /* 0x000fe20007ffe0ff */
[----:B------:R-:W-:Y:S02]  /*25c80*/  IMAD.SHL.U32 R155, R155, 0x200, RZ ;  /* 0x000002009b9b7824 */ /* 0x000fe400078e00ff */
[----:B------:R-:W-:Y:S01]  /*25c90*/  IMAD.IADD R11, R163, 0x1, R11 ;  /* 0x00000001a30b7824 */ /* 0x000fe200078e020b */
[----:B------:R-:W-:Y:S02]  /*25ca0*/  SHF.L.U64.HI R161, R161, 0x9, R154 ;  /* 0x00000009a1a17819 */ /* 0x000fe4000001029a */
[----:B-1----:R-:W-:Y:S01]  /*25cb0*/  IADD3 R8, P1, R155, R4, RZ ;  /* 0x000000049b087210 */ /* 0x002fe20007f3e0ff */
[----:B------:R-:W-:Y:S01]  /*25cc0*/  IMAD.WIDE.U32 R10, R22, UR42, R10 ;  /* 0x0000002a160a7c25 */ /* 0x000fe2000f8e000a */
[----:B------:R-:W-:-:S02]  /*25cd0*/  IADD3 R154, P4, R152, R14, RZ ;  /* 0x0000000e989a7210 */ /* 0x000fc40007f9e0ff */
[----:B------:R-:W-:Y:S01]  /*25ce0*/  IADD3 R152, P6, R18, R14, RZ ;  /* 0x0000000e12987210 */ /* 0x000fe20007fde0ff */
[----:B------:R-:W-:Y:S01]  /*25cf0*/  IMAD.X R9, R161, 0x1, R5, P1 ;  /* 0x00000001a1097824 */ /* 0x000fe200008e0605 */
[----:B0-----:R-:W-:Y:S02]  /*25d00*/  IADD3 R7, R157, R11, RZ ;  /* 0x0000000b9d077210 */ /* 0x001fe40007ffe0ff */
[----:B------:R-:W-:-:S04]  /*25d10*/  LEA R6, P5, R10, R12, 0x2 ;  /* 0x0000000c0a067211 */ /* 0x000fc800078a10ff */
[----:B------:R-:W-:Y:S01]  /*25d20*/  LEA.HI.X R7, R10, R13, R7, 0x2, P5 ;  /* 0x0000000d0a077211 */ /* 0x000fe200028f1407 */
[----:B--2---:R-:W-:-:S04]  /*25d30*/  FMUL R3, R159, R16 ;  /* 0x000000109f037220 */ /* 0x004fc80000400000 */
[----:B------:R-:W-:-:S05]  /*25d40*/  FFMA R3, R24, R2, R3 ;  /* 0x0000000218037223 */ /* 0x000fca0000000003 */
[----:B------:R0:W-:Y:S01]  /*25d50*/  @P3 STG.E desc[UR44][R8.64], R3 ;  /* 0x0000000308003986 */ /* 0x0001e2000c10192c */
[----:B------:R-:W-:Y:S05]  /*25d60*/  @!P2 BRA `(.L_x_283) ;  /* 0x000000000004a947 */ /* 0x000fea0003800000 */
[----:B------:R1:W5:Y:S02]  /*25d70*/  LDG.E.LTC128B R159, desc[UR44][R6.64+0x4] ;  /* 0x0000042c069f7981 */ /* 0x000364000c1e1920 */
.L_x_283:
[----:B------:R-:W-:Y:S05]  /*25d80*/  BSYNC B1 ;  /* 0x0000000000017941 */ /* 0x000fea0003800000 */
.L_x_282:
[----:B-----5:R-:W-:Y:S01]  /*25d90*/  FMUL R10, R159, R16 ;  /* 0x000000109f0a7220 */ /* 0x020fe20000400000 */
[----:B------:R-:W-:Y:S01]  /*25da0*/  ISETP.GT.AND P1, PT, R17, 0x88, PT ;  /* 0x000000881100780c */ /* 0x000fe20003f24270 */
[----:B------:R-:W-:Y:S01]  /*25db0*/  IMAD.X R20, R15, 0x1, R21, P4 ;  /* 0x000000010f147824 */ /* 0x000fe200020e0615 */
[----:B------:R-:W-:Y:S01]  /*25dc0*/  IADD3.X R153, R19, R15, RZ, P6, !PT ;  /* 0x0000000f13997210 */ /* 0x000fe200037fe4ff */
[----:B------:R-:W-:Y:S01]  /*25dd0*/  FFMA R25, R25, R2, R10 ;  /* 0x0000000219197223 */ /* 0x000fe2000000000a */
[----:B------:R-:W-:Y:S01]  /*25de0*/  ISETP.GT.AND P4, PT, R0, RZ, P1 ;  /* 0x000000ff0000720c */ /* 0x000fe20000f84270 */
[----:B------:R-:W-:Y:S01]  /*25df0*/  BSSY B1, `(.L_x_284) ;  /* 0x0000009000017945 */ /* 0x000fe20003800000 */
[----:B------:R-:W-:Y:S01]  /*25e00*/  LEA R10, P5, R154, R12, 0x2 ;  /* 0x0000000c9a0a7211 */ /* 0x000fe200078a10ff */
[----:B------:R-:W-:Y:S01]  /*25e10*/  IMAD.WIDE.U32 R22, R22, UR42, R152 ;  /* 0x0000002a16167c25 */ /* 0x000fe2000f8e0098 */
[----:B------:R2:W-:Y:S01]  /*25e20*/  @P2 STG.E desc[UR44][R8.64+0x4], R25 ;  /* 0x0000041908002986 */ /* 0x0005e2000c10192c */
[----:B------:R-:W-:-:S02]  /*25e30*/  IADD3 R14, P3, R8, R158, RZ ;  /* 0x0000009e080e7210 */ /* 0x000fc40007f7e0ff */
[----:B------:R-:W-:Y:S01]  /*25e40*/  LEA.HI.X R11, R154, R13, R20, 0x2, P5 ;  /* 0x0000000d9a0b7211 */ /* 0x000fe200028f1414 */
[----:B------:R-:W-:-:S05]  /*25e50*/  IMAD.IADD R157, R157, 0x1, R23 ;  /* 0x000000019d9d7824 */ /* 0x000fca00078e0217 */
[----:B------:R-:W-:Y:S05]  /*25e60*/  @!P4 BRA `(.L_x_285) ;  /* 0x000000000004c947 */ /* 0x000fea0003800000 */
[----:B------:R3:W5:Y:S02]  /*25e70*/  LDG.E.LTC128B R159, desc[UR44][R10.64] ;  /* 0x0000002c0a9f7981 */ /* 0x000764000c1e1920 */
.L_x_285:
[----:B------:R-:W-:Y:S05]  /*25e80*/  BSYNC B1 ;  /* 0x0000000000017941 */ /* 0x000fea0003800000 */
.L_x_284:
[----:B0----5:R-:W-:Y:S01]  /*25e90*/  FMUL R3, R159, R16 ;  /* 0x000000109f037220 */ /* 0x021fe20000400000 */
[----:B------:R-:W-:Y:S01]  /*25ea0*/  IADD3.X R15, R9, R156, RZ, P3, !PT ;  /* 0x0000009c090f7210 */ /* 0x000fe20001ffe4ff */
[----:B------:R-:W-:Y:S01]  /*25eb0*/  BSSY B1, `(.L_x_286) ;  /* 0x0000008000017945 */ /* 0x000fe20003800000 */
[----:B------:R-:W-:Y:S01]  /*25ec0*/  ISETP.GT.AND P5, PT, R0, 0x1, P1 ;  /* 0x000000010000780c */ /* 0x000fe20000fa4270 */
[----:B------:R-:W-:Y:S01]  /*25ed0*/  FFMA R3, R26, R2, R3 ;  /* 0x000000021a037223 */ /* 0x000fe20000000003 */
[----:B------:R-:W-:-:S04]  /*25ee0*/  LEA R12, P2, R22, R12, 0x2 ;  /* 0x0000000c160c7211 */ /* 0x000fc800078410ff */
[----:B------:R0:W-:Y:S01]  /*25ef0*/  @P4 STG.E desc[UR44][R14.64], R3 ;  /* 0x000000030e004986 */ /* 0x0001e2000c10192c */
[----:B------:R-:W-:-:S06]  /*25f00*/  LEA.HI.X R13, R22, R13, R157, 0x2, P2 ;  /* 0x0000000d160d7211 */ /* 0x000fcc00010f149d */
[----:B------:R-:W-:Y:S05]  /*25f10*/  @!P5 BRA `(.L_x_287) ;  /* 0x000000000004d947 */ /* 0x000fea0003800000 */
[----:B------:R4:W5:Y:S02]  /*25f20*/  LDG.E.LTC128B R159, desc[UR44][R12.64+0x4] ;  /* 0x0000042c0c9f7981 */ /* 0x000964000c1e1920 */
.L_x_287:
[----:B------:R-:W-:Y:S05]  /*25f30*/  BSYNC B1 ;  /* 0x0000000000017941 */ /* 0x000fea0003800000 */
.L_x_286:
[----:B---3-5:R-:W-:Y:S01]  /*25f40*/  FMUL R10, R159, R16 ;  /* 0x000000109f0a7220 */ /* 0x028fe20000400000 */
[----:B------:R-:W-:Y:S01]  /*25f50*/  ISETP.GT.AND P2, PT, R0, 0x8, P0 ;  /* 0x000000080000780c */ /* 0x000fe20000744270 */
[----:B------:R-:W-:Y:S02]  /*25f60*/  BSSY B1, `(.L_x_288) ;  /* 0x0000005000017945 */ /* 0x000fe40003800000 */
[----:B------:R-:W-:-:S05]  /*25f70*/  FFMA R27, R27, R2, R10 ;  /* 0x000000021b1b7223 */ /* 0x000fca000000000a */
[----:B------:R3:W-:Y:S05]  /*25f80*/  @P5 STG.E desc[UR44][R14.64+0x4], R27 ;  /* 0x0000041b0e005986 */ /* 0x0007ea000c10192c */
[----:B------:R-:W-:Y:S05]  /*25f90*/  @!P2 BRA `(.L_x_289) ;  /* 0x000000000004a947 */ /* 0x000fea0003800000 */
[----:B------:R0:W5:Y:S02]  /*25fa0*/  LDG.E.LTC128B R159, desc[UR44][R6.64+0x20] ;  /* 0x0000202c069f7981 */ /* 0x000164000c1e1920 */
.L_x_289:
[----:B------:R-:W-:Y:S05]  /*25fb0*/  BSYNC B1 ;  /* 0x0000000000017941 */ /* 0x000fea0003800000 */
.L_x_288:
[----:B0----5:R-:W-:Y:S01]  /*25fc0*/  FMUL R3, R159, R16 ;  /* 0x000000109f037220 */ /* 0x021fe20000400000 */
[----:B------:R-:W-:Y:S01]  /*25fd0*/  ISETP.GT.AND P4, PT, R0, 0x9, P0 ;  /* 0x000000090000780c */ /* 0x000fe20000784270 */
[----:B------:R-:W-:Y:S02]  /*25fe0*/  BSSY B1, `(.L_x_290) ;  /* 0x0000005000017945 */ /* 0x000fe40003800000 */
[----:B------:R-:W-:-:S05]  /*25ff0*/  FFMA R3, R28, R2, R3 ;  /* 0x000000021c037223 */ /* 0x000fca0000000003 */
[----:B------:R0:W-:Y:S05]  /*26000*/  @P2 STG.E desc[UR44][R8.64+0x20], R3 ;  /* 0x0000200308002986 */ /* 0x0001ea000c10192c */
[----:B------:R-:W-:Y:S05]  /*26010*/  @!P4 BRA `(.L_x_291) ;  /* 0x000000000004c947 */ /* 0x000fea0003800000 */
[----:B------:R0:W5:Y:S02]  /*26020*/  LDG.E.LTC128B R159, desc[UR44][R6.64+0x24] ;  /* 0x0000242c069f7981 */ /* 0x000164000c1e1920 */
.L_x_291:
[----:B------:R-:W-:Y:S05]  /*26030*/  BSYNC B1 ;  /* 0x0000000000017941 */ /* 0x000fea0003800000 */
.L_x_290:
[----:B---3-5:R-:W-:Y:S01]  /*26040*/  FMUL R14, R159, R16 ;  /* 0x000000109f0e7220 */ /* 0x028fe20000400000 */
[----:B------:R-:W-:Y:S01]  /*26050*/  ISETP.GT.AND P2, PT, R0, 0x8, P1 ;  /* 0x000000080000780c */ /* 0x000fe20000f44270 */
[----:B------:R-:W-:Y:S01]  /*26060*/  BSSY B1, `(.L_x_292) ;  /* 0x0000006000017945 */ /* 0x000fe20003800000 */
[----:B------:R-:W-:Y:S01]  /*26070*/  IADD3 R10, P3, R158, R8, RZ ;  /* 0x000000089e0a7210 */ /* 0x000fe20007f7e0ff */
[----:B------:R-:W-:-:S05]  /*26080*/  FFMA R29, R29, R2, R14 ;  /* 0x000000021d1d7223 */ /* 0x000fca000000000e */
[----:B------:R3:W-:Y:S05]  /*26090*/  @P4 STG.E desc[UR44][R8.64+0x24], R29 ;  /* 0x0000241d08004986 */ /* 0x0007ea000c10192c */
[----:B------:R-:W-:Y:S05]  /*260a0*/  @!P2 BRA `(.L_x_293) ;  /* 0x000000000004a947 */ /* 0x000fea0003800000 */
[----:B------:R0:W5:Y:S02]  /*260b0*/  LDG.E.LTC128B R159, desc[UR44][R12.64+0x20] ;  /* 0x0000202c0c9f7981 */ /* 0x000164000c1e1920 */
.L_x_293:
[----:B------:R-:W-:Y:S05]  /*260c0*/  BSYNC B1 ;  /* 0x0000000000017941 */ /* 0x000fea0003800000 */
.L_x_292:
[----:B0----5:R-:W-:Y:S01]  /*260d0*/  FMUL R3, R159, R16 ;  /* 0x000000109f037220 */ /* 0x021fe20000400000 */
[----:B------:R-:W-:Y:S01]  /*260e0*/  IMAD.X R11, R156, 0x1, R9, P3 ;  /* 0x000000019c0b7824 */ /* 0x000fe200018e0609 */
[----:B------:R-:W-:Y:S01]  /*260f0*/  ISETP.GT.AND P4, PT, R0, 0x9, P1 ;  /* 0x000000090000780c */ /* 0x000fe20000f84270 */
[----:B------:R-:W-:Y:S01]  /*26100*/  BSSY B1, `(.L_x_294) ;  /* 0x0000007000017945 */ /* 0x000fe20003800000 */
[----:B------:R-:W-:Y:S01]  /*26110*/  FFMA R15, R30, R2, R3 ;  /* 0x000000021e0f7223 */ /* 0x000fe20000000003 */
[----:B------:R-:W-:Y:S02]  /*26120*/  IADD3 R158, P6, P5, R158, R4, R155 ;  /* 0x000000049e9e7210 */ /* 0x000fe40007dde09b */
[----:B------:R-:W-:Y:S02]  /*26130*/  MOV R3, R159 ;  /* 0x0000009f00037202 */ /* 0x000fe40000000f00 */
[----:B------:R0:W-:Y:S06]  /*26140*/  @P2 STG.E desc[UR44][R10.64+0x20], R15 ;  /* 0x0000200f0a002986 */ /* 0x0001ec000c10192c */
[----:B------:R-:W-:Y:S05]  /*26150*/  @!P4 BRA `(.L_x_295) ;  /* 0x000000000004c947 */ /* 0x000fea0003800000 */
[----:B------:R0:W5:Y:S02]  /*26160*/  LDG.E.LTC128B R3, desc[UR44][R12.64+0x24] ;  /* 0x0000242c0c037981 */ /* 0x000164000c1e1920 */
.L_x_295:
[----:B------:R-:W-:Y:S05]  /*26170*/  BSYNC B1 ;  /* 0x0000000000017941 */ /* 0x000fea0003800000 */
.L_x_294:
[----:B-----5:R-:W-:Y:S01]  /*26180*/  FMUL R4, R3, R16 ;  /* 0x0000001003047220 */ /* 0x020fe20000400000 */
[----:B------:R-:W-:Y:S01]  /*26190*/  IADD3.X R159, R156, R5, R161, P6, P5 ;  /* 0x000000059c9f7210 */ /* 0x000fe200037ea4a1 */
[----:B------:R-:W-:Y:S01]  /*261a0*/  BSSY B1, `(.L_x_296) ;  /* 0x0000006000017945 */ /* 0x000fe20003800000 */
[----:B------:R-:W-:Y:S01]  /*261b0*/  ISETP.GT.AND P2, PT, R0, 0x10, P0 ;  /* 0x000000100000780c */ /* 0x000fe20000744270 */
[----:B------:R-:W-:-:S05]  /*261c0*/  FFMA R31, R31, R2, R4 ;  /* 0x000000021f1f7223 */ /* 0x000fca0000000004 */
[----:B------:R0:W-:Y:S07]  /*261d0*/  @P4 STG.E desc[UR44][R158.64+0x24], R31 ;  /* 0x0000241f9e004986 */ /* 0x0001ee000c10192c */
[----:B------:R-:W-:Y:S05]  /*261e0*/  @!P2 BRA `(.L_x_297) ;  /* 0x000000000004a947 */ /* 0x000fea0003800000 */
[----:B------:R0:W5:Y:S02]  /*261f0*/  LDG.E.LTC128B R3, desc[UR44][R6.64+0x40] ;  /* 0x0000402c06037981 */ /* 0x000164000c1e1920 */
.L_x_297:
[----:B------:R-:W-:Y:S05]  /*26200*/  BSYNC B1 ;  /* 0x0000000000017941 */ /* 0x000fea0003800000 */
.L_x_296:
[----:B-----5:R-:W-:Y:S01]  /*26210*/  FMUL R5, R3, R16 ;  /* 0x0000001003057220 */ /* 0x020fe20000400000 */
[----:B------:R-:W-:Y:S01]  /*26220*/  ISETP.GT.AND P3, PT, R0, 0x11, P0 ;  /* 0x000000110000780c */ /* 0x000fe20000764270 */
[----:B------:R-:W-:Y:S02]  /*26230*/  BSSY B1, `(.L_x_298) ;  /* 0x0000005000017945 */ /* 0x000fe40003800000 */
[----:B------:R-:W-:-:S05]  /*26240*/  FFMA R5, R32, R2, R5 ;  /* 0x0000000220057223 */ /* 0x000fca0000000005 */
[----:B------:R0:W-:Y:S05]  /*26250*/  @P2 STG.E desc[UR44][R8.64+0x40], R5 ;  /* 0x0000400508002986 */ /* 0x0001ea000c10192c */
[----:B------:R-:W-:Y:S05]  /*26260*/  @!P3 BRA `(.L_x_299) ;  /* 0x000000000004b947 */ /* 0x000fea0003800000 */
[----:B------:R0:W5:Y:S02]  /*26270*/  LDG.E.LTC128B R3, desc[UR44][R6.64+0x44] ;  /* 0x0000442c06037981 */ /* 0x000164000c1e1920 */
.L_x_299:
[----:B------:R-:W-:Y:S05]  /*26280*/  BSYNC B1 ;  /* 0x0000000000017941 */ /* 0x000fea0003800000 */
.L_x_298:
[----:B-----5:R-:W-:Y:S01]  /*26290*/  FMUL R4, R3, R16 ;  /* 0x0000001003047220 */ /* 0x020fe20000400000 */
[----:B------:R-:W-:Y:S01]  /*262a0*/  ISETP.GT.AND P2, PT, R0, 0x10, P1 ;  /* 0x000000100000780c */ /* 0x000fe20000f44270 */
[----:B------:R-:W-:Y:S02]  /*262b0*/  BSSY B1, `(.L_x_300) ;  /* 0x0000005000017945 */ /* 0x000fe40003800000 */
[----:B------:R-:W-:-:S05]  /*262c0*/  FFMA R33, R33, R2, R4 ;  /* 0x0000000221217223 */ /* 0x000fca0000000004 */
[----:B------:R0:W-:Y:S05]  /*262d0*/  @P3 STG.E desc[UR44][R8.64+0x44], R33 ;  /* 0x0000442108003986 */ /* 0x0001ea000c10192c */
[----:B------:R-:W-:Y:S05]  /*262e0*/  @!P2 BRA `(.L_x_301) ;  /* 0x000000000004a947 */ /* 0x000fea0003800000 */
[----:B------:R0:W5:Y:S02]  /*262f0*/  LDG.E.LTC128B R3, desc[UR44][R12.64+0x40] ;  /* 0x0000402c0c037981 */ /* 0x000164000c1e1920 */
.L_x_301:
[----:B------:R-:W-:Y:S05]  /*26300*/  BSYNC B1 ;  /* 0x0000000000017941 */ /* 0x000fea0003800000 */
.L_x_300:
[----:B0----5:R-:W-:Y:S01]  /*26310*/  FMUL R5, R3, R16 ;  /* 0x0000001003057220 */ /* 0x021fe20000400000 */
[----:B------:R-:W-:Y:S01]  /*26320*/  @P2 IMAD.MOV.U32 R4, RZ, RZ, R158 ;  /* 0x000000ffff042224 */ /* 0x000fe200078e009e */
[----:B------:R-:W-:Y:S01]  /*26330*/  ISETP.GT.AND P3, PT, R0, 0x11, P1 ;  /* 0x000000110000780c */ /* 0x000fe20000f64270 */
[----:B------:R-:W-:Y:S01]  /*26340*/  BSSY B1, `(.L_x_302) ;  /* 0x0000006000017945 */ /* 0x000fe20003800000 */
[----:B------:R-:W-:Y:S01]  /*26350*/  FFMA R11, R34, R2, R5 ;  /* 0x00000002220b7223 */ /* 0x000fe20000000005 */
[----:B------:R-:W-:-:S05]  /*26360*/  @P2 MOV R5, R159 ;  /* 0x0000009f00052202 */ /* 0x000fca0000000f00 */
[----:B------:R0:W-:Y:S05]  /*26370*/  @P2 STG.E desc[UR44][R4.64+0x40], R11 ;  /* 0x0000400b04002986 */ /* 0x0001ea000c10192c */
[----:B------:R-:W-:Y:S05]  /*26380*/  @!P3 BRA `(.L_x_303) ;  /* 0x000000000004b947 */ /* 0x000fea0003800000 */
[----:B------:R0:W5:Y:S02]  /*26390*/  LDG.E.LTC128B R3, desc[UR44][R12.64+0x44] ;  /* 0x0000442c0c037981 */ /* 0x000164000c1e1920 */
.L_x_303:
[----:B------:R-:W-:Y:S05]  /*263a0*/  BSYNC B1 ;  /* 0x0000000000017941 */ /* 0x000fea0003800000 */
.L_x_302:
[----:B0----5:R-:W-:Y:S01]  /*263b0*/  FMUL R4, R3, R16 ;  /* 0x0000001003047220 */ /* 0x021fe20000400000 */
[----:B------:R-:W-:Y:S01]  /*263c0*/  @P3 MOV R5, R159 ;  /* 0x0000009f00053202 */ /* 0x000fe20000000f00 */
[----:B------:R-:W-:Y:S01]  /*263d0*/  BSSY B1, `(.L_x_304) ;  /* 0x0000007000017945 */ /* 0x000fe20003800000 */
[----:B------:R-:W-:Y:S01]  /*263e0*/  ISETP.GT.AND P2, PT, R0, 0x18, P0 ;  /* 0x000000180000780c */ /* 0x000fe20000744270 */
[----:B------:R-:W-:Y:S01]  /*263f0*/  FFMA R35, R35, R2, R4 ;  /* 0x0000000223237223 */ /* 0x000fe20000000004 */
[----:B------:R-:W-:-:S05]  /*26400*/  @P3 IMAD.MOV.U32 R4, RZ, RZ, R158 ;  /* 0x000000ffff043224 */ /* 0x000fca00078e009e */
[----:B------:R0:W-:Y:S06]  /*26410*/  @P3 STG.E desc[UR44][R4.64+0x44], R35 ;  /* 0x0000442304003986 */ /* 0x0001ec000c10192c */
[----:B------:R-:W-:Y:S05]  /*26420*/  @!P2 BRA `(.L_x_305) ;  /* 0x000000000004a947 */ /* 0x000fea0003800000 */
[----:B------:R0:W5:Y:S02]  /*26430*/  LDG.E.LTC128B R3, desc[UR44][R6.64+0x60] ;  /* 0x0000602c06037981 */ /* 0x000164000c1e1920 */
.L_x_305:
[----:B------:R-:W-:Y:S05]  /*26440*/  BSYNC B1 ;  /* 0x0000000000017941 */ /* 0x000fea0003800000 */
.L_x_304:
[----:B0----5:R-:W-:Y:S01]  /*26450*/  FMUL R5, R3, R16 ;  /* 0x0000001003057220 */ /* 0x021fe20000400000 */
[----:B------:R-:W-:Y:S01]  /*26460*/  ISETP.GT.AND P3, PT, R0, 0x19, P0 ;  /* 0x000000190000780c */ /* 0x000fe20000764270 */
[----:B------:R-:W-:Y:S02]  /*26470*/  BSSY B1, `(.L_x_306) ;  /* 0x0000005000017945 */ /* 0x000fe40003800000 */
[----:B------:R-:W-:-:S05]  /*26480*/  FFMA R5, R36, R2, R5 ;  /* 0x0000000224057223 */ /* 0x000fca0000000005 */
[----:B------:R0:W-:Y:S05]  /*26490*/  @P2 STG.E desc[UR44][R8.64+0x60], R5 ;  /* 0x0000600508002986 */ /* 0x0001ea000c10192c */
[----:B------:R-:W-:Y:S05]  /*264a0*/  @!P3 BRA `(.L_x_307) ;  /* 0x000000000004b947 */ /* 0x000fea0003800000 */
[----:B------:R0:W5:Y:S02]  /*264b0*/  LDG.E.LTC128B R3, desc[UR44][R6.64+0x64] ;  /* 0x0000642c06037981 */ /* 0x000164000c1e1920 */
.L_x_307:
[----:B------:R-:W-:Y:S05]  /*264c0*/  BSYNC B1 ;  /* 0x0000000000017941 */ /* 0x000fea0003800000 */
.L_x_306:
[----:B-----5:R-:W-:Y:S01]  /*264d0*/  FMUL R4, R3, R16 ;  /* 0x0000001003047220 */ /* 0x020fe20000400000 */
[----:B------:R-:W-:Y:S01]  /*264e0*/  ISETP.GT.AND P2, PT, R0, 0x18, P1 ;  /* 0x000000180000780c */ /* 0x000fe20000f44270 */
[----:B------:R-:W-:Y:S02]  /*264f0*/  BSSY B1, `(.L_x_308) ;  /* 0x0000005000017945 */ /* 0x000fe40003800000 */
[----:B------:R-:W-:-:S05]  /*26500*/  FFMA R37, R37, R2, R4 ;  /* 0x0000000225257223 */ /* 0x000fca0000000004 */
[----:B------:R0:W-:Y:S05]  /*26510*/  @P3 STG.E desc[UR44][R8.64+0x64], R37 ;  /* 0x0000642508003986 */ /* 0x0001ea000c10192c */
[----:B------:R-:W-:Y:S05]  /*26520*/  @!P2 BRA `(.L_x_309) ;  /* 0x000000000004a947 */ /* 0x000fea0003800000 */
[----:B------:R0:W5:Y:S02]  /*26530*/  LDG.E.LTC128B R3, desc[UR44][R12.64+0x60] ;  /* 0x0000602c0c037981 */ /* 0x000164000c1e1920 */
.L_x_309:
[----:B------:R-:W-:Y:S05]  /*26540*/  BSYNC B1 ;  /* 0x0000000000017941 */ /* 0x000fea0003800000 */
.L_x_308:
        /* <DEDUP_REMOVED lines=9> */
.L_x_311:
[----:B------:R-:W-:Y:S05]  /*265e0*/  BSYNC B1 ;  /* 0x0000000000017941 */ /* 0x000fea0003800000 */
.L_x_310:
        /* <DEDUP_REMOVED lines=9> */
.L_x_313:
[----:B------:R-:W-:Y:S05]  /*26680*/  BSYNC B1 ;  /* 0x0000000000017941 */ /* 0x000fea0003800000 */
.L_x_312:
[----:B0----5:R-:W-:Y:S01]  /*26690*/  FMUL R5, R3, R16 ;  /* 0x0000001003057220 */ /* 0x021fe20000400000 */
[----:B------:R-:W-:Y:S01]  /*266a0*/  ISETP.GT.AND P3, PT, R0, 0x21, P0 ;  /* 0x000000210000780c */ /* 0x000fe20000764270 */
[----:B------:R-:W-:Y:S02]  /*266b0*/  BSSY B1, `(.L_x_314) ;  /* 0x0000005000017945 */ /* 0x000fe40003800000 */
[----:B------:R-:W-:-:S05]  /*266c0*/  FFMA R5, R40, R2, R5 ;  /* 0x0000000228057223 */ /* 0x000fca0000000005 */
[----:B------:R0:W-:Y:S05]  /*266d0*/  @P2 STG.E desc[UR44][R8.64+0x80], R5 ;  /* 0x0000800508002986 */ /* 0x0001ea000c10192c */
[----:B------:R-:W-:Y:S05]  /*266e0*/  @!P3 BRA `(.L_x_315) ;  /* 0x000000000004b947 */ /* 0x000fea0003800000 */
[----:B------:R0:W5:Y:S02]  /*266f0*/  LDG.E.LTC128B R3, desc[UR44][R6.64+0x84] ;  /* 0x0000842c06037981 */ /* 0x000164000c1e1920 */
.L_x_315:
[----:B------:R-:W-:Y:S05]  /*26700*/  BSYNC B1 ;  /* 0x0000000000017941 */ /* 0x000fea0003800000 */
.L_x_314:
[----:B-----5:R-:W-:Y:S01]  /*26710*/  FMUL R4, R3, R16 ;  /* 0x0000001003047220 */ /* 0x020fe20000400000 */
[----:B------:R-:W-:Y:S01]  /*26720*/  ISETP.GT.AND P2, PT, R0, 0x20, P1 ;  /* 0x000000200000780c */ /* 0x000fe20000f44270 */
[----:B------:R-:W-:Y:S02]  /*26730*/  BSSY B1, `(.L_x_316) ;  /* 0x0000005000017945 */ /* 0x000fe40003800000 */
[----:B------:R-:W-:-:S05]  /*26740*/  FFMA R41, R41, R2, R4 ;  /* 0x0000000229297223 */ /* 0x000fca0000000004 */
[----:B------:R0:W-:Y:S05]  /*26750*/  @P3 STG.E desc[UR44][R8.64+0x84], R41 ;  /* 0x0000842908003986 */ /* 0x0001ea000c10192c */
[----:B------:R-:W-:Y:S05]  /*26760*/  @!P2 BRA `(.L_x_317) ;  /* 0x000000000004a947 */ /* 0x000fea0003800000 */
[----:B------:R0:W5:Y:S02]  /*26770*/  LDG.E.LTC128B R3, desc[UR44][R12.64+0x80] ;  /* 0x0000802c0c037981 */ /* 0x000164000c1e1920 */
.L_x_317:
[----:B------:R-:W-:Y:S05]  /*26780*/  BSYNC B1 ;  /* 0x0000000000017941 */ /* 0x000fea0003800000 */
.L_x_316:
        /* <DEDUP_REMOVED lines=9> */
.L_x_319:
[----:B------:R-:W-:Y:S05]  /*26820*/  BSYNC B1 ;  /* 0x0000000000017941 */ /* 0x000fea0003800000 */
.L_x_318:
        /* <DEDUP_REMOVED lines=9> */
.L_x_321:
[----:B------:R-:W-:Y:S05]  /*268c0*/  BSYNC B1 ;  /* 0x0000000000017941 */ /* 0x000fea0003800000 */
.L_x_320:
[----:B0----5:R-:W-:Y:S01]  /*268d0*/  FMUL R5, R3, R16 ;  /* 0x0000001003057220 */ /* 0x021fe20000400000 */
[----:B------:R-:W-:Y:S01]  /*268e0*/  ISETP.GT.AND P3, PT, R0, 0x29, P0 ;  /* 0x000000290000780c */ /* 0x000fe20000764270 */
[----:B------:R-:W-:Y:S02]  /*268f0*/  BSSY B1, `(.L_x_322) ;  /* 0x0000005000017945 */ /* 0x000fe40003800000 */
[----:B------:R-:W-:-:S05]  /*26900*/  FFMA R5, R44, R2, R5 ;  /* 0x000000022c057223 */ /* 0x000fca0000000005 */
[----:B------:R0:W-:Y:S05]  /*26910*/  @P2 STG.E desc[UR44][R8.64+0xa0], R5 ;  /* 0x0000a00508002986 */ /* 0x0001ea000c10192c */
[----:B------:R-:W-:Y:S05]  /*26920*/  @!P3 BRA `(.L_x_323) ;  /* 0x000000000004b947 */ /* 0x000fea0003800000 */
[----:B------:R0:W5:Y:S02]  /*26930*/  LDG.E.LTC128B R3, desc[UR44][R6.64+0xa4] ;  /* 0x0000a42c06037981 */ /* 0x000164000c1e1920 */
.L_x_323:
[----:B------:R-:W-:Y:S05]  /*26940*/  BSYNC B1 ;  /* 0x0000000000017941 */ /* 0x000fea0003800000 */
.L_x_322:
[----:B-----5:R-:W-:Y:S01]  /*26950*/  FMUL R4, R3, R16 ;  /* 0x0000001003047220 */ /* 0x020fe20000400000 */
[----:B------:R-:W-:Y:S01]  /*26960*/  ISETP.GT.AND P2, PT, R0, 0x28, P1 ;  /* 0x000000280000780c */ /* 0x000fe20000f44270 */
[----:B------:R-:W-:Y:S02]  /*26970*/  BSSY B1, `(.L_x_324) ;  /* 0x0000005000017945 */ /* 0x000fe40003800000 */
[----:B------:R-:W-:-:S05]  /*26980*/  FFMA R45, R45, R2, R4 ;  /* 0x000000022d2d7223 */ /* 0x000fca0000000004 */
[----:B------:R0:W-:Y:S05]  /*26990*/  @P3 STG.E desc[UR44][R8.64+0xa4], R45 ;  /* 0x0000a42d08003986 */ /* 0x0001ea000c10192c */
[----:B------:R-:W-:Y:S05]  /*269a0*/  @!P2 BRA `(.L_x_325) ;  /* 0x000000000004a947 */ /* 0x000fea0003800000 */
[----:B------:R0:W5:Y:S02]  /*269b0*/  LDG.E.LTC128B R3, desc[UR44][R12.64+0xa0] ;  /* 0x0000a02c0c037981 */ /* 0x000164000c1e1920 */
.L_x_325:
[----:B------:R-:W-:Y:S05]  /*269c0*/  BSYNC B1 ;  /* 0x0000000000017941 */ /* 0x000fea0003800000 */
.L_x_324:
        /* <DEDUP_REMOVED lines=9> */
.L_x_327:
[----:B------:R-:W-:Y:S05]  /*26a60*/  BSYNC B1 ;  /* 0x0000000000017941 */ /* 0x000fea0003800000 */
.L_x_326:
        /* <DEDUP_REMOVED lines=9> */
.L_x_329:
[----:B------:R-:W-:Y:S05]  /*26b00*/  BSYNC B1 ;  /* 0x0000000000017941 */ /* 0x000fea0003800000 */
.L_x_328:
[----:B0----5:R-:W-:Y:S01]  /*26b10*/  FMUL R5, R3, R16 ;  /* 0x0000001003057220 */ /* 0x021fe20000400000 */
[----:B------:R-:W-:Y:S01]  /*26b20*/  ISETP.GT.AND P3, PT, R0, 0x31, P0 ;  /* 0x000000310000780c */ /* 0x000fe20000764270 */
[----:B------:R-:W-:Y:S02]  /*26b30*/  BSSY B1, `(.L_x_330) ;  /* 0x0000005000017945 */ /* 0x000fe40003800000 */
[----:B------:R-:W-:-:S05]  /*26b40*/  FFMA R5, R48, R2, R5 ;  /* 0x0000000230057223 */ /* 0x000fca0000000005 */
[----:B------:R0:W-:Y:S05]  /*26b50*/  @P2 STG.E desc[UR44][R8.64+0xc0], R5 ;  /* 0x0000c00508002986 */ /* 0x0001ea000c10192c */
[----:B------:R-:W-:Y:S05]  /*26b60*/  @!P3 BRA `(.L_x_331) ;  /* 0x000000000004b947 */ /* 0x000fea0003800000 */
[----:B------:R0:W5:Y:S02]  /*26b70*/  LDG.E.LTC128B R3, desc[UR44][R6.64+0xc4] ;  /* 0x0000c42c06037981 */ /* 0x000164000c1e1920 */
.L_x_331:
[----:B------:R-:W-:Y:S05]  /*26b80*/  BSYNC B1 ;  /* 0x0000000000017941 */ /* 0x000fea0003800000 */
.L_x_330:
[----:B-----5:R-:W-:Y:S01]  /*26b90*/  FMUL R4, R3, R16 ;  /* 0x0000001003047220 */ /* 0x020fe20000400000 */
[----:B------:R-:W-:Y:S01]  /*26ba0*/  ISETP.GT.AND P2, PT, R0, 0x30, P1 ;  /* 0x000000300000780c */ /* 0x000fe20000f44270 */
[----:B------:R-:W-:Y:S02]  /*26bb0*/  BSSY B1, `(.L_x_332) ;  /* 0x0000005000017945 */ /* 0x000fe40003800000 */
[----:B------:R-:W-:-:S05]  /*26bc0*/  FFMA R49, R49, R2, R4 ;  /* 0x0000000231317223 */ /* 0x000fca0000000004 */
[----:B------:R0:W-:Y:S05]  /*26bd0*/  @P3 STG.E desc[UR44][R8.64+0xc4], R49 ;  /* 0x0000c43108003986 */ /* 0x0001ea000c10192c */
[----:B------:R-:W-:Y:S05]  /*26be0*/  @!P2 BRA `(.L_x_333) ;  /* 0x000000000004a947 */ /* 0x000fea0003800000 */
[----:B------:R0:W5:Y:S02]  /*26bf0*/  LDG.E.LTC128B R3, desc[UR44][R12.64+0xc0] ;  /* 0x0000c02c0c037981 */ /* 0x000164000c1e1920 */
.L_x_333:
[----:B------:R-:W-:Y:S05]  /*26c00*/  BSYNC B1 ;  /* 0x0000000000017941 */ /* 0x000fea0003800000 */
.L_x_332:
        /* <DEDUP_REMOVED lines=9> */
.L_x_335:
[----:B------:R-:W-:Y:S05]  /*26ca0*/  BSYNC B1 ;  /* 0x0000000000017941 */ /* 0x000fea0003800000 */
.L_x_334:
        /* <DEDUP_REMOVED lines=9> */
.L_x_337:
[----:B------:R-:W-:Y:S05]  /*26d40*/  BSYNC B1 ;  /* 0x0000000000017941 */ /* 0x000fea0003800000 */
.L_x_336:
[----:B0----5:R-:W-:Y:S01]  /*26d50*/  FMUL R5, R3, R16 ;  /* 0x0000001003057220 */ /* 0x021fe20000400000 */
[----:B------:R-:W-:Y:S01]  /*26d60*/  ISETP.GT.AND P3, PT, R0, 0x39, P0 ;  /* 0x000000390000780c */ /* 0x000fe20000764270 */
[----:B------:R-:W-:Y:S02]  /*26d70*/  BSSY B1, `(.L_x_338) ;  /* 0x0000005000017945 */ /* 0x000fe40003800000 */
[----:B------:R-:W-:-:S05]  /*26d80*/  FFMA R5, R52, R2, R5 ;  /* 0x0000000234057223 */ /* 0x000fca0000000005 */
[----:B------:R0:W-:Y:S05]  /*26d90*/  @P2 STG.E desc[UR44][R8.64+0xe0], R5 ;  /* 0x0000e00508002986 */ /* 0x0001ea000c10192c */
[----:B------:R-:W-:Y:S05]  /*26da0*/  @!P3 BRA `(.L_x_339) ;  /* 0x000000000004b947 */ /* 0x000fea0003800000 */
[----:B------:R0:W5:Y:S02]  /*26db0*/  LDG.E.LTC128B R3, desc[UR44][R6.64+0xe4] ;  /* 0x0000e42c06037981 */ /* 0x000164000c1e1920 */
.L_x_339:
[----:B------:R-:W-:Y:S05]  /*26dc0*/  BSYNC B1 ;  /* 0x0000000000017941 */ /* 0x000fea0003800000 */
.L_x_338:
[----:B-----5:R-:W-:Y:S01]  /*26dd0*/  FMUL R4, R3, R16 ;  /* 0x0000001003047220 */ /* 0x020fe20000400000 */
[----:B------:R-:W-:Y:S01]  /*26de0*/  ISETP.GT.AND P2, PT, R0, 0x38, P1 ;  /* 0x000000380000780c */ /* 0x000fe20000f44270 */
[----:B------:R-:W-:Y:S02]  /*26df0*/  BSSY B1, `(.L_x_340) ;  /* 0x0000005000017945 */ /* 0x000fe40003800000 */
[----:B------:R-:W-:-:S05]  /*26e00*/  FFMA R53, R53, R2, R4 ;  /* 0x0000000235357223 */ /* 0x000fca0000000004 */
[----:B------:R0:W-:Y:S05]  /*26e10*/  @P3 STG.E desc[UR44][R8.64+0xe4], R53 ;  /* 0x0000e43508003986 */ /* 0x0001ea000c10192c */
[----:B------:R-:W-:Y:S05]  /*26e20*/  @!P2 BRA `(.L_x_341) ;  /* 0x000000000004a947 */ /* 0x000fea0003800000 */
[----:B------:R0:W5:Y:S02]  /*26e30*/  LDG.E.LTC128B R3, desc[UR44][R12.64+0xe0] ;  /* 0x0000e02c0c037981 */ /* 0x000164000c1e1920 */
.L_x_341:
[----:B------:R-:W-:Y:S05]  /*26e40*/  BSYNC B1 ;  /* 0x0000000000017941 */ /* 0x000fea0003800000 */
.L_x_340:
        /* <DEDUP_REMOVED lines=9> */
.L_x_343:
[----:B------:R-:W-:Y:S05]  /*26ee0*/  BSYNC B1 ;  /* 0x0000000000017941 */ /* 0x000fea0003800000 */
.L_x_342:
        /* <DEDUP_REMOVED lines=9> */
.L_x_345:
[----:B------:R-:W-:Y:S05]  /*26f80*/  BSYNC B1 ;  /* 0x0000000000017941 */ /* 0x000fea0003800000 */
.L_x_344:
[----:B0----5:R-:W-:Y:S01]  /*26f90*/  FMUL R5, R3, R16 ;  /* 0x0000001003057220 */ /* 0x021fe20000400000 */
[----:B------:R-:W-:Y:S01]  /*26fa0*/  ISETP.GT.AND P3, PT, R0, 0x41, P0 ;  /* 0x000000410000780c */ /* 0x000fe20000764270 */
[----:B------:R-:W-:Y:S02]  /*26fb0*/  BSSY B1, `(.L_x_346) ;  /* 0x0000005000017945 */ /* 0x000fe40003800000 */
[----:B------:R-:W-:-:S05]  /*26fc0*/  FFMA R5, R56, R2, R5 ;  /* 0x0000000238057223 */ /* 0x000fca0000000005 */
[----:B------:R0:W-:Y:S05]  /*26fd0*/  @P2 STG.E desc[UR44][R8.64+0x100], R5 ;  /* 0x0001000508002986 */ /* 0x0001ea000c10192c */
[----:B------:R-:W-:Y:S05]  /*26fe0*/  @!P3 BRA `(.L_x_347) ;  /* 0x000000000004b947 */ /* 0x000fea0003800000 */
[----:B------:R0:W5:Y:S02]  /*26ff0*/  LDG.E.LTC128B R3, desc[UR44][R6.64+0x104] ;  /* 0x0001042c06037981 */ /* 0x000164000c1e1920 */
.L_x_347:
[----:B------:R-:W-:Y:S05]  /*27000*/  BSYNC B1 ;  /* 0x0000000000017941 */ /* 0x000fea0003800000 */
.L_x_346:
[----:B-----5:R-:W-:Y:S01]  /*27010*/  FMUL R4, R3, R16 ;  /* 0x0000001003047220 */ /* 0x020fe20000400000 */
[----:B------:R-:W-:Y:S01]  /*27020*/  ISETP.GT.AND P2, PT, R0, 0x40, P1 ;  /* 0x000000400000780c */ /* 0x000fe20000f44270 */
[----:B------:R-:W-:Y:S02]  /*27030*/  BSSY B1, `(.L_x_348) ;  /* 0x0000005000017945 */ /* 0x000fe40003800000 */
[----:B------:R-:W-:-:S05]  /*27040*/  FFMA R57, R57, R2, R4 ;  /* 0x0000000239397223 */ /* 0x000fca0000000004 */
[----:B------:R0:W-:Y:S05]  /*27050*/  @P3 STG.E desc[UR44][R8.64+0x104], R57 ;  /* 0x0001043908003986 */ /* 0x0001ea000c10192c */
[----:B------:R-:W-:Y:S05]  /*27060*/  @!P2 BRA `(.L_x_349) ;  /* 0x000000000004a947 */ /* 0x000fea0003800000 */
[----:B------:R0:W5:Y:S02]  /*27070*/  LDG.E.LTC128B R3, desc[UR44][R12.64+0x100] ;  /* 0x0001002c0c037981 */ /* 0x000164000c1e1920 */
.L_x_349:
[----:B------:R-:W-:Y:S05]  /*27080*/  BSYNC B1 ;  /* 0x0000000000017941 */ /* 0x000fea0003800000 */
.L_x_348:
        /* <DEDUP_REMOVED lines=9> */
.L_x_351:
[----:B------:R-:W-:Y:S05]  /*27120*/  BSYNC B1 ;  /* 0x0000000000017941 */ /* 0x000fea0003800000 */
.L_x_350:
        /* <DEDUP_REMOVED lines=9> */
.L_x_353:
[----:B------:R-:W-:Y:S05]  /*271c0*/  BSYNC B1 ;  /* 0x0000000000017941 */ /* 0x000fea0003800000 */
.L_x_352:
[----:B0----5:R-:W-:Y:S01]  /*271d0*/  FMUL R5, R3, R16 ;  /* 0x0000001003057220 */ /* 0x021fe20000400000 */
[----:B------:R-:W-:Y:S01]  /*271e0*/  ISETP.GT.AND P3, PT, R0, 0x49, P0 ;  /* 0x000000490000780c */ /* 0x000fe20000764270 */
[----:B------:R-:W-:Y:S02]  /*271f0*/  BSSY B1, `(.L_x_354) ;  /* 0x0000005000017945 */ /* 0x000fe40003800000 */
[----:B------:R-:W-:-:S05]  /*27200*/  FFMA R5, R60, R2, R5 ;  /* 0x000000023c057223 */ /* 0x000fca0000000005 */
[----:B------:R0:W-:Y:S05]  /*27210*/  @P2 STG.E desc[UR44][R8.64+0x120], R5 ;  /* 0x0001200508002986 */ /* 0x0001ea000c10192c */
[----:B------:R-:W-:Y:S05]  /*27220*/  @!P3 BRA `(.L_x_355) ;  /* 0x000000000004b947 */ /* 0x000fea0003800000 */
[----:B------:R0:W5:Y:S02]  /*27230*/  LDG.E.LTC128B R3, desc[UR44][R6.64+0x124] ;  /* 0x0001242c06037981 */ /* 0x000164000c1e1920 */
.L_x_355:
[----:B------:R-:W-:Y:S05]  /*27240*/  BSYNC B1 ;  /* 0x0000000000017941 */ /* 0x000fea0003800000 */
.L_x_354:
[----:B-----5:R-:W-:Y:S01]  /*27250*/  FMUL R4, R3, R16 ;  /* 0x0000001003047220 */ /* 0x020fe20000400000 */
[----:B------:R-:W-:Y:S01]  /*27260*/  ISETP.GT.AND P2, PT, R0, 0x48, P1 ;  /* 0x000000480000780c */ /* 0x000fe20000f44270 */
[----:B------:R-:W-:Y:S02]  /*27270*/  BSSY B1, `(.L_x_356) ;  /* 0x0000005000017945 */ /* 0x000fe40003800000 */
[----:B------:R-:W-:-:S05]  /*27280*/  FFMA R61, R61, R2, R4 ;  /* 0x000000023d3d7223 */ /* 0x000fca0000000004 */
[----:B------:R0:W-:Y:S05]  /*27290*/  @P3 STG.E desc[UR44][R8.64+0x124], R61 ;  /* 0x0001243d08003986 */ /* 0x0001ea000c10192c */
[----:B------:R-:W-:Y:S05]  /*272a0*/  @!P2 BRA `(.L_x_357) ;  /* 0x000000000004a947 */ /* 0x000fea0003800000 */
[----:B------:R0:W5:Y:S02]  /*272b0*/  LDG.E.LTC128B R3, desc[UR44][R12.64+0x120] ;  /* 0x0001202c0c037981 */ /* 0x000164000c1e1920 */
.L_x_357:
[----:B------:R-:W-:Y:S05]  /*272c0*/  BSYNC B1 ;  /* 0x0000000000017941 */ /* 0x000fea0003800000 */
.L_x_356:
        /* <DEDUP_REMOVED lines=9> */
.L_x_359:
[----:B------:R-:W-:Y:S05]  /*27360*/  BSYNC B1 ;  /* 0x0000000000017941 */ /* 0x000fea0003800000 */
.L_x_358:
        /* <DEDUP_REMOVED lines=9> */
.L_x_361:
[----:B------:R-:W-:Y:S05]  /*27400*/  BSYNC B1 ;  /* 0x0000000000017941 */ /* 0x000fea0003800000 */
.L_x_360:
[----:B0----5:R-:W-:Y:S01]  /*27410*/  FMUL R5, R3, R16 ;  /* 0x0000001003057220 */ /* 0x021fe20000400000 */
[----:B------:R-:W-:Y:S01]  /*27420*/  ISETP.GT.AND P3, PT, R0, 0x51, P0 ;  /* 0x000000510000780c */ /* 0x000fe20000764270 */
[----:B------:R-:W-:Y:S02]  /*27430*/  BSSY B1, `(.L_x_362) ;  /* 0x0000005000017945 */ /* 0x000fe40003800000 */
[----:B------:R-:W-:-:S05]  /*27440*/  FFMA R5, R64, R2, R5 ;  /* 0x0000000240057223 */ /* 0x000fca0000000005 */
[----:B------:R0:W-:Y:S05]  /*27450*/  @P2 STG.E desc[UR44][R8.64+0x140], R5 ;  /* 0x0001400508002986 */ /* 0x0001ea000c10192c */
[----:B------:R-:W-:Y:S05]  /*27460*/  @!P3 BRA `(.L_x_363) ;  /* 0x000000000004b947 */ /* 0x000fea0003800000 */
[----:B------:R0:W5:Y:S02]  /*27470*/  LDG.E.LTC128B R3, desc[UR44][R6.64+0x144] ;  /* 0x0001442c06037981 */ /* 0x000164000c1e1920 */
.L_x_363:
[----:B------:R-:W-:Y:S05]  /*27480*/  BSYNC B1 ;  /* 0x0000000000017941 */ /* 0x000fea0003800000 */
.L_x_362:
[----:B-----5:R-:W-:Y:S01]  /*27490*/  FMUL R4, R3, R16 ;  /* 0x0000001003047220 */ /* 0x020fe20000400000 */
[----:B------:R-:W-:Y:S01]  /*274a0*/  ISETP.GT.AND P2, PT, R0, 0x50, P1 ;  /* 0x000000500000780c */ /* 0x000fe20000f44270 */
[----:B------:R-:W-:Y:S02]  /*274b0*/  BSSY B1, `(.L_x_364) ;  /* 0x0000005000017945 */ /* 0x000fe40003800000 */
[----:B------:R-:W-:-:S05]  /*274c0*/  FFMA R65, R65, R2, R4 ;  /* 0x0000000241417223 */ /* 0x000fca0000000004 */
[----:B------:R0:W-:Y:S05]  /*274d0*/  @P3 STG.E desc[UR44][R8.64+0x144], R65 ;  /* 0x0001444108003986 */ /* 0x0001ea000c10192c */
[----:B------:R-:W-:Y:S05]  /*274e0*/  @!P2 BRA `(.L_x_365) ;  /* 0x000000000004a947 */ /* 0x000fea0003800000 */
[----:B------:R0:W5:Y:S02]  /*274f0*/  LDG.E.LTC128B R3, desc[UR44][R12.64+0x140] ;  /* 0x0001402c0c037981 */ /* 0x000164000c1e1920 */
.L_x_365:
[----:B------:R-:W-:Y:S05]  /*27500*/  BSYNC B1 ;  /* 0x0000000000017941 */ /* 0x000fea0003800000 */
.L_x_364:
        /* <DEDUP_REMOVED lines=9> */
.L_x_367:
[----:B------:R-:W-:Y:S05]  /*275a0*/  BSYNC B1 ;  /* 0x0000000000017941 */ /* 0x000fea0003800000 */
.L_x_366:
        /* <DEDUP_REMOVED lines=9> */
.L_x_369:
[----:B------:R-:W-:Y:S05]  /*27640*/  BSYNC B1 ;  /* 0x0000000000017941 */ /* 0x000fea0003800000 */
.L_x_368:
[----:B0----5:R-:W-:Y:S01]  /*27650*/  FMUL R5, R3, R16 ;  /* 0x0000001003057220 */ /* 0x021fe20000400000 */
[----:B------:R-:W-:Y:S01]  /*27660*/  ISETP.GT.AND P3, PT, R0, 0x59, P0 ;  /* 0x000000590000780c */ /* 0x000fe20000764270 */
[----:B------:R-:W-:Y:S02]  /*27670*/  BSSY B1, `(.L_x_370) ;  /* 0x0000005000017945 */ /* 0x000fe40003800000 */
[----:B------:R-:W-:-:S05]  /*27680*/  FFMA R5, R68, R2, R5 ;  /* 0x0000000244057223 */ /* 0x000fca0000000005 */
[----:B------:R0:W-:Y:S05]  /*27690*/  @P2 STG.E desc[UR44][R8.64+0x160], R5 ;  /* 0x0001600508002986 */ /* 0x0001ea000c10192c */
[----:B------:R-:W-:Y:S05]  /*276a0*/  @!P3 BRA `(.L_x_371) ;  /* 0x000000000004b947 */ /* 0x000fea0003800000 */
[----:B------:R0:W5:Y:S02]  /*276b0*/  LDG.E.LTC128B R3, desc[UR44][R6.64+0x164] ;  /* 0x0001642c06037981 */ /* 0x000164000c1e1920 */
.L_x_371:
[----:B------:R-:W-:Y:S05]  /*276c0*/  BSYNC B1 ;  /* 0x0000000000017941 */ /* 0x000fea0003800000 */
.L_x_370:
[----:B-----5:R-:W-:Y:S01]  /*276d0*/  FMUL R4, R3, R16 ;  /* 0x0000001003047220 */ /* 0x020fe20000400000 */
[----:B------:R-:W-:Y:S01]  /*276e0*/  ISETP.GT.AND P2, PT, R0, 0x58, P1 ;  /* 0x000000580000780c */ /* 0x000fe20000f44270 */
[----:B------:R-:W-:Y:S02]  /*276f0*/  BSSY B1, `(.L_x_372) ;  /* 0x0000005000017945 */ /* 0x000fe40003800000 */
[----:B------:R-:W-:-:S05]  /*27700*/  FFMA R69, R69, R2, R4 ;  /* 0x0000000245457223 */ /* 0x000fca0000000004 */
[----:B------:R0:W-:Y:S05]  /*27710*/  @P3 STG.E desc[UR44][R8.64+0x164], R69 ;  /* 0x0001644508003986 */ /* 0x0001ea000c10192c */
[----:B------:R-:W-:Y:S05]  /*27720*/  @!P2 BRA `(.L_x_373) ;  /* 0x000000000004a947 */ /* 0x000fea0003800000 */
[----:B------:R0:W5:Y:S02]  /*27730*/  LDG.E.LTC128B R3, desc[UR44][R12.64+0x160] ;  /* 0x0001602c0c037981 */ /* 0x000164000c1e1920 */
.L_x_373:
[----:B------:R-:W-:Y:S05]  /*27740*/  BSYNC B1 ;  /* 0x0000000000017941 */ /* 0x000fea0003800000 */
.L_x_372:
        /* <DEDUP_REMOVED lines=9> */
.L_x_375:
[----:B------:R-:W-:Y:S05]  /*277e0*/  BSYNC B1 ;  /* 0x0000000000017941 */ /* 0x000fea0003800000 */
.L_x_374:
        /* <DEDUP_REMOVED lines=9> */
.L_x_377:
[----:B------:R-:W-:Y:S05]  /*27880*/  BSYNC B1 ;  /* 0x0000000000017941 */ /* 0x000fea0003800000 */
.L_x_376:
[----:B0----5:R-:W-:Y:S01]  /*27890*/  FMUL R5, R3, R16 ;  /* 0x0000001003057220 */ /* 0x021fe20000400000 */
[----:B------:R-:W-:Y:S01]  /*278a0*/  ISETP.GT.AND P3, PT, R0, 0x61, P0 ;  /* 0x000000610000780c */ /* 0x000fe20000764270 */
[----:B------:R-:W-:Y:S02]  /*278b0*/  BSSY B1, `(.L_x_378) ;  /* 0x0000005000017945 */ /* 0x000fe40003800000 */
[----:B------:R-:W-:-:S05]  /*278c0*/  FFMA R5, R72, R2, R5 ;  /* 0x0000000248057223 */ /* 0x000fca0000000005 */
[----:B------:R0:W-:Y:S05]  /*278d0*/  @P2 STG.E desc[UR44][R8.64+0x180], R5 ;  /* 0x0001800508002986 */ /* 0x0001ea000c10192c */
[----:B------:R-:W-:Y:S05]  /*278e0*/  @!P3 BRA `(.L_x_379) ;  /* 0x000000000004b947 */ /* 0x000fea0003800000 */
[----:B------:R0:W5:Y:S02]  /*278f0*/  LDG.E.LTC128B R3, desc[UR44][R6.64+0x184] ;  /* 0x0001842c06037981 */ /* 0x000164000c1e1920 */
.L_x_379:
[----:B------:R-:W-:Y:S05]  /*27900*/  BSYNC B1 ;  /* 0x0000000000017941 */ /* 0x000fea0003800000 */
.L_x_378:
[----:B-----5:R-:W-:Y:S01]  /*27910*/  FMUL R4, R3, R16 ;  /* 0x0000001003047220 */ /* 0x020fe20000400000 */
[----:B------:R-:W-:Y:S01]  /*27920*/  ISETP.GT.AND P2, PT, R0, 0x60, P1 ;  /* 0x000000600000780c */ /* 0x000fe20000f44270 */
[----:B------:R-:W-:Y:S02]  /*27930*/  BSSY B1, `(.L_x_380) ;  /* 0x0000005000017945 */ /* 0x000fe40003800000 */
[----:B------:R-:W-:-:S05]  /*27940*/  FFMA R73, R73, R2, R4 ;  /* 0x0000000249497223 */ /* 0x000fca0000000004 */
[----:B------:R0:W-:Y:S05]  /*27950*/  @P3 STG.E desc[UR44][R8.64+0x184], R73 ;  /* 0x0001844908003986 */ /* 0x0001ea000c10192c */
[----:B------:R-:W-:Y:S05]  /*27960*/  @!P2 BRA `(.L_x_381) ;  /* 0x000000000004a947 */ /* 0x000fea0003800000 */
[----:B------:R0:W5:Y:S02]  /*27970*/  LDG.E.LTC128B R3, desc[UR44][R12.64+0x180] ;  /* 0x0001802c0c037981 */ /* 0x000164000c1e1920 */
.L_x_381:
[----:B------:R-:W-:Y:S05]  /*27980*/  BSYNC B1 ;  /* 0x0000000000017941 */ /* 0x000fea0003800000 */
.L_x_380:
        /* <DEDUP_REMOVED lines=9> */
.L_x_383:
[----:B------:R-:W-:Y:S05]  /*27a20*/  BSYNC B1 ;  /* 0x0000000000017941 */ /* 0x000fea0003800000 */
.L_x_382:
        /* <DEDUP_REMOVED lines=9> */
.L_x_385:
[----:B------:R-:W-:Y:S05]  /*27ac0*/  BSYNC B1 ;  /* 0x0000000000017941 */ /* 0x000fea0003800000 */
.L_x_384:
[----:B0----5:R-:W-:Y:S01]  /*27ad0*/  FMUL R5, R3, R16 ;  /* 0x0000001003057220 */ /* 0x021fe20000400000 */
[----:B------:R-:W-:Y:S01]  /*27ae0*/  ISETP.GT.AND P3, PT, R0, 0x69, P0 ;  /* 0x000000690000780c */ /* 0x000fe20000764270 */
[----:B------:R-:W-:Y:S02]  /*27af0*/  BSSY B1, `(.L_x_386) ;  /* 0x0000005000017945 */ /* 0x000fe40003800000 */
[----:B------:R-:W-:-:S05]  /*27b00*/  FFMA R5, R76, R2, R5 ;  /* 0x000000024c057223 */ /* 0x000fca0000000005 */
[----:B------:R0:W-:Y:S05]  /*27b10*/  @P2 STG.E desc[UR44][R8.64+0x1a0], R5 ;  /* 0x0001a00508002986 */ /* 0x0001ea000c10192c */
[----:B------:R-:W-:Y:S05]  /*27b20*/  @!P3 BRA `(.L_x_387) ;  /* 0x000000000004b947 */ /* 0x000fea0003800000 */
[----:B------:R0:W5:Y:S02]  /*27b30*/  LDG.E.LTC128B R3, desc[UR44][R6.64+0x1a4] ;  /* 0x0001a42c06037981 */ /* 0x000164000c1e1920 */
.L_x_387:
[----:B------:R-:W-:Y:S05]  /*27b40*/  BSYNC B1 ;  /* 0x0000000000017941 */ /* 0x000fea0003800000 */
.L_x_386:
[----:B-----5:R-:W-:Y:S01]  /*27b50*/  FMUL R4, R3, R16 ;  /* 0x0000001003047220 */ /* 0x020fe20000400000 */
[----:B------:R-:W-:Y:S01]  /*27b60*/  ISETP.GT.AND P2, PT, R0, 0x68, P1 ;  /* 0x000000680000780c */ /* 0x000fe20000f44270 */
[----:B------:R-:W-:Y:S02]  /*27b70*/  BSSY B1, `(.L_x_388) ;  /* 0x0000005000017945 */ /* 0x000fe40003800000 */
[----:B------:R-:W-:-:S05]  /*27b80*/  FFMA R77, R77, R2, R4 ;  /* 0x000000024d4d7223 */ /* 0x000fca0000000004 */
[----:B------:R0:W-:Y:S05]  /*27b90*/  @P3 STG.E desc[UR44][R8.64+0x1a4], R77 ;  /* 0x0001a44d08003986 */ /* 0x0001ea000c10192c */
[----:B------:R-:W-:Y:S05]  /*27ba0*/  @!P2 BRA `(.L_x_389) ;  /* 0x000000000004a947 */ /* 0x000fea0003800000 */
[----:B------:R0:W5:Y:S02]  /*27bb0*/  LDG.E.LTC128B R3, desc[UR44][R12.64+0x1a0] ;  /* 0x0001a02c0c037981 */ /* 0x000164000c1e1920 */
.L_x_389:
[----:B------:R-:W-:Y:S05]  /*27bc0*/  BSYNC B1 ;  /* 0x0000000000017941 */ /* 0x000fea0003800000 */
.L_x_388:
        /* <DEDUP_REMOVED lines=9> */
.L_x_391:
[----:B------:R-:W-:Y:S05]  /*27c60*/  BSYNC B1 ;  /* 0x0000000000017941 */ /* 0x000fea0003800000 */
.L_x_390:
        /* <DEDUP_REMOVED lines=9> */
.L_x_393:
[----:B------:R-:W-:Y:S05]  /*27d00*/  BSYNC B1 ;  /* 0x0000000000017941 */ /* 0x000fea0003800000 */
.L_x_392:
[----:B0----5:R-:W-:Y:S01]  /*27d10*/  FMUL R5, R3, R16 ;  /* 0x0000001003057220 */ /* 0x021fe20000400000 */
[----:B------:R-:W-:Y:S01]  /*27d20*/  ISETP.GT.AND P3, PT, R0, 0x71, P0 ;  /* 0x000000710000780c */ /* 0x000fe20000764270 */
[----:B------:R-:W-:Y:S02]  /*27d30*/  BSSY B1, `(.L_x_394) ;  /* 0x0000005000017945 */ /* 0x000fe40003800000 */
[----:B------:R-:W-:-:S05]  /*27d40*/  FFMA R5, R80, R2, R5 ;  /* 0x0000000250057223 */ /* 0x000fca0000000005 */
[----:B------:R0:W-:Y:S05]  /*27d50*/  @P2 STG.E desc[UR44][R8.64+0x1c0], R5 ;  /* 0x0001c00508002986 */ /* 0x0001ea000c10192c */
[----:B------:R-:W-:Y:S05]  /*27d60*/  @!P3 BRA `(.L_x_395) ;  /* 0x000000000004b947 */ /* 0x000fea0003800000 */
[----:B------:R0:W5:Y:S02]  /*27d70*/  LDG.E.LTC128B R3, desc[UR44][R6.64+0x1c4] ;  /* 0x0001c42c06037981 */ /* 0x000164000c1e1920 */
.L_x_395:
[----:B------:R-:W-:Y:S05]  /*27d80*/  BSYNC B1 ;  /* 0x0000000000017941 */ /* 0x000fea0003800000 */
.L_x_394:
[----:B-----5:R-:W-:Y:S01]  /*27d90*/  FMUL R4, R3, R16 ;  /* 0x0000001003047220 */ /* 0x020fe20000400000 */
[----:B------:R-:W-:Y:S01]  /*27da0*/  ISETP.GT.AND P2, PT, R0, 0x70, P1 ;  /* 0x000000700000780c */ /* 0x000fe20000f44270 */
[----:B------:R-:W-:Y:S02]  /*27db0*/  BSSY B1, `(.L_x_396) ;  /* 0x0000005000017945 */ /* 0x000fe40003800000 */
[----:B------:R-:W-:-:S05]  /*27dc0*/  FFMA R81, R81, R2, R4 ;  /* 0x0000000251517223 */ /* 0x000fca0000000004 */
[----:B------:R0:W-:Y:S05]  /*27dd0*/  @P3 STG.E desc[UR44][R8.64+0x1c4], R81 ;  /* 0x0001c45108003986 */ /* 0x0001ea000c10192c */
[----:B------:R-:W-:Y:S05]  /*27de0*/  @!P2 BRA `(.L_x_397) ;  /* 0x000000000004a947 */ /* 0x000fea0003800000 */
[----:B------:R0:W5:Y:S02]  /*27df0*/  LDG.E.LTC128B R3, desc[UR44][R12.64+0x1c0] ;  /* 0x0001c02c0c037981 */ /* 0x000164000c1e1920 */
.L_x_397:
[----:B------:R-:W-:Y:S05]  /*27e00*/  BSYNC B1 ;  /* 0x0000000000017941 */ /* 0x000fea0003800000 */
.L_x_396:
        /* <DEDUP_REMOVED lines=9> */
.L_x_399:
[----:B------:R-:W-:Y:S05]  /*27ea0*/  BSYNC B1 ;  /* 0x0000000000017941 */ /* 0x000fea0003800000 */
.L_x_398:
        /* <DEDUP_REMOVED lines=9> */
.L_x_401:
[----:B------:R-:W-:Y:S05]  /*27f40*/  BSYNC B1 ;  /* 0x0000000000017941 */ /* 0x000fea0003800000 */
.L_x_400:
[----:B0----5:R-:W-:Y:S01]  /*27f50*/  FMUL R5, R3, R16 ;  /* 0x0000001003057220 */ /* 0x021fe20000400000 */
[----:B------:R-:W-:Y:S01]  /*27f60*/  ISETP.GT.AND P3, PT, R0, 0x79, P0 ;  /* 0x000000790000780c */ /* 0x000fe20000764270 */
[----:B------:R-:W-:Y:S02]  /*27f70*/  BSSY B1, `(.L_x_402) ;  /* 0x0000005000017945 */ /* 0x000fe40003800000 */
[----:B------:R-:W-:-:S05]  /*27f80*/  FFMA R5, R84, R2, R5 ;  /* 0x0000000254057223 */ /* 0x000fca0000000005 */
[----:B------:R0:W-:Y:S05]  /*27f90*/  @P2 STG.E desc[UR44][R8.64+0x1e0], R5 ;  /* 0x0001e00508002986 */ /* 0x0001ea000c10192c */
[----:B------:R-:W-:Y:S05]  /*27fa0*/  @!P3 BRA `(.L_x_403) ;  /* 0x000000000004b947 */ /* 0x000fea0003800000 */
[----:B------:R0:W5:Y:S02]  /*27fb0*/  LDG.E.LTC128B R3, desc[UR44][R6.64+0x1e4] ;  /* 0x0001e42c06037981 */ /* 0x000164000c1e1920 */
.L_x_403:
[----:B------:R-:W-:Y:S05]  /*27fc0*/  BSYNC B1 ;  /* 0x0000000000017941 */ /* 0x000fea0003800000 */
.L_x_402:
[----:B-----5:R-:W-:Y:S01]  /*27fd0*/  FMUL R4, R3, R16 ;  /* 0x0000001003047220 */ /* 0x020fe20000400000 */
[----:B------:R-:W-:Y:S01]  /*27fe0*/  ISETP.GT.AND P2, PT, R0, 0x78, P1 ;  /* 0x000000780000780c */ /* 0x000fe20000f44270 */
[----:B------:R-:W-:Y:S02]  /*27ff0*/  BSSY B1, `(.L_x_404) ;  /* 0x0000005000017945 */ /* 0x000fe40003800000 */
[----:B------:R-:W-:-:S05]  /*28000*/  FFMA R85, R85, R2, R4 ;  /* 0x0000000255557223 */ /* 0x000fca0000000004 */
[----:B------:R0:W-:Y:S05]  /*28010*/  @P3 STG.E desc[UR44][R8.64+0x1e4], R85 ;  /* 0x0001e45508003986 */ /* 0x0001ea000c10192c */
[----:B------:R-:W-:Y:S05]  /*28020*/  @!P2 BRA `(.L_x_405) ;  /* 0x000000000004a947 */ /* 0x000fea0003800000 */
[----:B------:R0:W5:Y:S02]  /*28030*/  LDG.E.LTC128B R3, desc[UR44][R12.64+0x1e0] ;  /* 0x0001e02c0c037981 */ /* 0x000164000c1e1920 */
.L_x_405:
[----:B------:R-:W-:Y:S05]  /*28040*/  BSYNC B1 ;  /* 0x0000000000017941 */ /* 0x000fea0003800000 */
.L_x_404:
        /* <DEDUP_REMOVED lines=9> */
.L_x_407:
[----:B------:R-:W-:Y:S05]  /*280e0*/  BSYNC B1 ;  /* 0x0000000000017941 */ /* 0x000fea0003800000 */
.L_x_406:
        /* <DEDUP_REMOVED lines=9> */
.L_x_409:
[----:B------:R-:W-:Y:S05]  /*28180*/  BSYNC B1 ;  /* 0x0000000000017941 */ /* 0x000fea0003800000 */
.L_x_408:
[----:B0----5:R-:W-:Y:S01]  /*28190*/  FMUL R5, R3, R16 ;  /* 0x0000001003057220 */ /* 0x021fe20000400000 */
[----:B------:R-:W-:Y:S01]  /*281a0*/  ISETP.GT.AND P3, PT, R0, 0x81, P0 ;  /* 0x000000810000780c */ /* 0x000fe20000764270 */
[----:B------:R-:W-:Y:S02]  /*281b0*/  BSSY B1, `(.L_x_410) ;  /* 0x0000005000017945 */ /* 0x000fe40003800000 */
[----:B------:R-:W-:-:S05]  /*281c0*/  FFMA R5, R88, R2, R5 ;  /* 0x0000000258057223 */ /* 0x000fca0000000005 */
[----:B------:R0:W-:Y:S05]  /*281d0*/  @P2 STG.E desc[UR44][R8.64+0x200], R5 ;  /* 0x0002000508002986 */ /* 0x0001ea000c10192c */
[----:B------:R-:W-:Y:S05]  /*281e0*/  @!P3 BRA `(.L_x_411) ;  /* 0x000000000004b947 */ /* 0x000fea0003800000 */
[----:B------:R0:W5:Y:S02]  /*281f0*/  LDG.E.LTC128B R3, desc[UR44][R6.64+0x204] ;  /* 0x0002042c06037981 */ /* 0x000164000c1e1920 */
.L_x_411:
[----:B------:R-:W-:Y:S05]  /*28200*/  BSYNC B1 ;  /* 0x0000000000017941 */ /* 0x000fea0003800000 */
.L_x_410:
[----:B-----5:R-:W-:Y:S01]  /*28210*/  FMUL R4, R3, R16 ;  /* 0x0000001003047220 */ /* 0x020fe20000400000 */
[----:B------:R-:W-:Y:S01]  /*28220*/  ISETP.GT.AND P2, PT, R0, 0x80, P1 ;  /* 0x000000800000780c */ /* 0x000fe20000f44270 */
[----:B------:R-:W-:Y:S02]  /*28230*/  BSSY B1, `(.L_x_412) ;  /* 0x0000005000017945 */ /* 0x000fe40003800000 */
[----:B------:R-:W-:-:S05]  /*28240*/  FFMA R89, R89, R2, R4 ;  /* 0x0000000259597223 */ /* 0x000fca0000000004 */
[----:B------:R0:W-:Y:S05]  /*28250*/  @P3 STG.E desc[UR44][R8.64+0x204], R89 ;  /* 0x0002045908003986 */ /* 0x0001ea000c10192c */
[----:B------:R-:W-:Y:S05]  /*28260*/  @!P2 BRA `(.L_x_413) ;  /* 0x000000000004a947 */ /* 0x000fea0003800000 */
[----:B------:R0:W5:Y:S02]  /*28270*/  LDG.E.LTC128B R3, desc[UR44][R12.64+0x200] ;  /* 0x0002002c0c037981 */ /* 0x000164000c1e1920 */
.L_x_413:
[----:B------:R-:W-:Y:S05]  /*28280*/  BSYNC B1 ;  /* 0x0000000000017941 */ /* 0x000fea0003800000 */
.L_x_412:
        /* <DEDUP_REMOVED lines=9> */
.L_x_415:
[----:B------:R-:W-:Y:S05]  /*28320*/  BSYNC B1 ;  /* 0x0000000000017941 */ /* 0x000fea0003800000 */
.L_x_414:
        /* <DEDUP_REMOVED lines=9> */
.L_x_417:
[----:B------:R-:W-:Y:S05]  /*283c0*/  BSYNC B1 ;  /* 0x0000000000017941 */ /* 0x000fea0003800000 */
.L_x_416:
[----:B0----5:R-:W-:Y:S01]  /*283d0*/  FMUL R5, R3, R16 ;  /* 0x0000001003057220 */ /* 0x021fe20000400000 */
[----:B------:R-:W-:Y:S01]  /*283e0*/  ISETP.GT.AND P3, PT, R0, 0x89, P0 ;  /* 0x000000890000780c */ /* 0x000fe20000764270 */
[----:B------:R-:W-:Y:S02]  /*283f0*/  BSSY B1, `(.L_x_418) ;  /* 0x0000005000017945 */ /* 0x000fe40003800000 */
[----:B------:R-:W-:-:S05]  /*28400*/  FFMA R5, R92, R2, R5 ;  /* 0x000000025c057223 */ /* 0x000fca0000000005 */
[----:B------:R0:W-:Y:S05]  /*28410*/  @P2 STG.E desc[UR44][R8.64+0x220], R5 ;  /* 0x0002200508002986 */ /* 0x0001ea000c10192c */
[----:B------:R-:W-:Y:S05]  /*28420*/  @!P3 BRA `(.L_x_419) ;  /* 0x000000000004b947 */ /* 0x000fea0003800000 */
[----:B------:R0:W5:Y:S02]  /*28430*/  LDG.E.LTC128B R3, desc[UR44][R6.64+0x224] ;  /* 0x0002242c06037981 */ /* 0x000164000c1e1920 */
.L_x_419:
[----:B------:R-:W-:Y:S05]  /*28440*/  BSYNC B1 ;  /* 0x0000000000017941 */ /* 0x000fea0003800000 */
.L_x_418:
[----:B-----5:R-:W-:Y:S01]  /*28450*/  FMUL R4, R3, R16 ;  /* 0x0000001003047220 */ /* 0x020fe20000400000 */
[----:B------:R-:W-:Y:S01]  /*28460*/  ISETP.GT.AND P2, PT, R0, 0x88, P1 ;  /* 0x000000880000780c */ /* 0x000fe20000f44270 */
[----:B------:R-:W-:Y:S02]  /*28470*/  BSSY B1, `(.L_x_420) ;  /* 0x0000005000017945 */ /* 0x000fe40003800000 */
[----:B------:R-:W-:-:S05]  /*28480*/  FFMA R93, R93, R2, R4 ;  /* 0x000000025d5d7223 */ /* 0x000fca0000000004 */
[----:B------:R0:W-:Y:S05]  /*28490*/  @P3 STG.E desc[UR44][R8.64+0x224], R93 ;  /* 0x0002245d08003986 */ /* 0x0001ea000c10192c */
[----:B------:R-:W-:Y:S05]  /*284a0*/  @!P2 BRA `(.L_x_421) ;  /* 0x000000000004a947 */ /* 0x000fea0003800000 */
[----:B------:R0:W5:Y:S02]  /*284b0*/  LDG.E.LTC128B R3, desc[UR44][R12.64+0x220] ;  /* 0x0002202c0c037981 */ /* 0x000164000c1e1920 */
.L_x_421:
[----:B------:R-:W-:Y:S05]  /*284c0*/  BSYNC B1 ;  /* 0x0000000000017941 */ /* 0x000fea0003800000 */
.L_x_420:
        /* <DEDUP_REMOVED lines=9> */
.L_x_423:
[----:B------:R-:W-:Y:S05]  /*28560*/  BSYNC B1 ;  /* 0x0000000000017941 */ /* 0x000fea0003800000 */
.L_x_422:
        /* <DEDUP_REMOVED lines=9> */
.L_x_425:
[----:B------:R-:W-:Y:S05]  /*28600*/  BSYNC B1 ;  /* 0x0000000000017941 */ /* 0x000fea0003800000 */
.L_x_424:
[----:B0----5:R-:W-:Y:S01]  /*28610*/  FMUL R5, R3, R16 ;  /* 0x0000001003057220 */ /* 0x021fe20000400000 */
[----:B------:R-:W-:Y:S01]  /*28620*/  ISETP.GT.AND P3, PT, R0, 0x91, P0 ;  /* 0x000000910000780c */ /* 0x000fe20000764270 */
[----:B------:R-:W-:Y:S02]  /*28630*/  BSSY B1, `(.L_x_426) ;  /* 0x0000005000017945 */ /* 0x000fe40003800000 */
[----:B------:R-:W-:-:S05]  /*28640*/  FFMA R5, R96, R2, R5 ;  /* 0x0000000260057223 */ /* 0x000fca0000000005 */
[----:B------:R0:W-:Y:S05]  /*28650*/  @P2 STG.E desc[UR44][R8.64+0x240], R5 ;  /* 0x0002400508002986 */ /* 0x0001ea000c10192c */
[----:B------:R-:W-:Y:S05]  /*28660*/  @!P3 BRA `(.L_x_427) ;  /* 0x000000000004b947 */ /* 0x000fea0003800000 */
[----:B------:R0:W5:Y:S02]  /*28670*/  LDG.E.LTC128B R3, desc[UR44][R6.64+0x244] ;  /* 0x0002442c06037981 */ /* 0x000164000c1e1920 */
.L_x_427:
[----:B------:R-:W-:Y:S05]  /*28680*/  BSYNC B1 ;  /* 0x0000000000017941 */ /* 0x000fea0003800000 */
.L_x_426:
[----:B-----5:R-:W-:Y:S01]  /*28690*/  FMUL R4, R3, R16 ;  /* 0x0000001003047220 */ /* 0x020fe20000400000 */
[----:B------:R-:W-:Y:S01]  /*286a0*/  ISETP.GT.AND P2, PT, R0, 0x90, P1 ;  /* 0x000000900000780c */ /* 0x000fe20000f44270 */
[----:B------:R-:W-:Y:S02]  /*286b0*/  BSSY B1, `(.L_x_428) ;  /* 0x0000005000017945 */ /* 0x000fe40003800000 */
[----:B------:R-:W-:-:S05]  /*286c0*/  FFMA R97, R97, R2, R4 ;  /* 0x0000000261617223 */ /* 0x000fca0000000004 */
[----:B------:R0:W-:Y:S05]  /*286d0*/  @P3 STG.E desc[UR44][R8.64+0x244], R97 ;  /* 0x0002446108003986 */ /* 0x0001ea000c10192c */
[----:B------:R-:W-:Y:S05]  /*286e0*/  @!P2 BRA `(.L_x_429) ;  /* 0x000000000004a947 */ /* 0x000fea0003800000 */
[----:B------:R0:W5:Y:S02]  /*286f0*/  LDG.E.LTC128B R3, desc[UR44][R12.64+0x240] ;  /* 0x0002402c0c037981 */ /* 0x000164000c1e1920 */
.L_x_429:
[----:B------:R-:W-:Y:S05]  /*28700*/  BSYNC B1 ;  /* 0x0000000000017941 */ /* 0x000fea0003800000 */
.L_x_428:
        /* <DEDUP_REMOVED lines=9> */
.L_x_431:
[----:B------:R-:W-:Y:S05]  /*287a0*/  BSYNC B1 ;  /* 0x0000000000017941 */ /* 0x000fea0003800000 */
.L_x_430:
        /* <DEDUP_REMOVED lines=9> */
.L_x_433:
[----:B------:R-:W-:Y:S05]  /*28840*/  BSYNC B1 ;  /* 0x0000000000017941 */ /* 0x000fea0003800000 */
.L_x_432:
[----:B0----5:R-:W-:Y:S01]  /*28850*/  FMUL R5, R3, R16 ;  /* 0x0000001003057220 */ /* 0x021fe20000400000 */
[----:B------:R-:W-:Y:S01]  /*28860*/  ISETP.GT.AND P3, PT, R0, 0x99, P0 ;  /* 0x000000990000780c */ /* 0x000fe20000764270 */
[----:B------:R-:W-:Y:S02]  /*28870*/  BSSY B1, `(.L_x_434) ;  /* 0x0000005000017945 */ /* 0x000fe40003800000 */
[----:B------:R-:W-:-:S05]  /*28880*/  FFMA R5, R100, R2, R5 ;  /* 0x0000000264057223 */ /* 0x000fca0000000005 */
[----:B------:R0:W-:Y:S05]  /*28890*/  @P2 STG.E desc[UR44][R8.64+0x260], R5 ;  /* 0x0002600508002986 */ /* 0x0001ea000c10192c */
[----:B------:R-:W-:Y:S05]  /*288a0*/  @!P3 BRA `(.L_x_435) ;  /* 0x000000000004b947 */ /* 0x000fea0003800000 */
[----:B------:R0:W5:Y:S02]  /*288b0*/  LDG.E.LTC128B R3, desc[UR44][R6.64+0x264] ;  /* 0x0002642c06037981 */ /* 0x000164000c1e1920 */
.L_x_435:
[----:B------:R-:W-:Y:S05]  /*288c0*/  BSYNC B1 ;  /* 0x0000000000017941 */ /* 0x000fea0003800000 */
.L_x_434:
[----:B-----5:R-:W-:Y:S01]  /*288d0*/  FMUL R4, R3, R16 ;  /* 0x0000001003047220 */ /* 0x020fe20000400000 */
[----:B------:R-:W-:Y:S01]  /*288e0*/  ISETP.GT.AND P2, PT, R0, 0x98, P1 ;  /* 0x000000980000780c */ /* 0x000fe20000f44270 */
[----:B------:R-:W-:Y:S02]  /*288f0*/  BSSY B1, `(.L_x_436) ;  /* 0x0000005000017945 */ /* 0x000fe40003800000 */
[----:B------:R-:W-:-:S05]  /*28900*/  FFMA R101, R101, R2, R4 ;  /* 0x0000000265657223 */ /* 0x000fca0000000004 */
[----:B------:R0:W-:Y:S05]  /*28910*/  @P3 STG.E desc[UR44][R8.64+0x264], R101 ;  /* 0x0002646508003986 */ /* 0x0001ea000c10192c */
[----:B------:R-:W-:Y:S05]  /*28920*/  @!P2 BRA `(.L_x_437) ;  /* 0x000000000004a947 */ /* 0x000fea0003800000 */
[----:B------:R0:W5:Y:S02]  /*28930*/  LDG.E.LTC128B R3, desc[UR44][R12.64+0x260] ;  /* 0x0002602c0c037981 */ /* 0x000164000c1e1920 */
.L_x_437:
[----:B------:R-:W-:Y:S05]  /*28940*/  BSYNC B1 ;  /* 0x0000000000017941 */ /* 0x000fea0003800000 */
.L_x_436:
        /* <DEDUP_REMOVED lines=9> */
.L_x_439:
[----:B------:R-:W-:Y:S05]  /*289e0*/  BSYNC B1 ;  /* 0x0000000000017941 */ /* 0x000fea0003800000 */
.L_x_438:
        /* <DEDUP_REMOVED lines=9> */
.L_x_441:
[----:B------:R-:W-:Y:S05]  /*28a80*/  BSYNC B1 ;  /* 0x0000000000017941 */ /* 0x000fea0003800000 */
.L_x_440:
[----:B0----5:R-:W-:Y:S01]  /*28a90*/  FMUL R5, R3, R16 ;  /* 0x0000001003057220 */ /* 0x021fe20000400000 */
[----:B------:R-:W-:Y:S01]  /*28aa0*/  ISETP.GT.AND P3, PT, R0, 0xa1, P0 ;  /* 0x000000a10000780c */ /* 0x000fe20000764270 */
[----:B------:R-:W-:Y:S02]  /*28ab0*/  BSSY B1, `(.L_x_442) ;  /* 0x0000005000017945 */ /* 0x000fe40003800000 */
[----:B------:R-:W-:-:S05]  /*28ac0*/  FFMA R5, R104, R2, R5 ;  /* 0x0000000268057223 */ /* 0x000fca0000000005 */
[----:B------:R0:W-:Y:S05]  /*28ad0*/  @P2 STG.E desc[UR44][R8.64+0x280], R5 ;  /* 0x0002800508002986 */ /* 0x0001ea000c10192c */
[----:B------:R-:W-:Y:S05]  /*28ae0*/  @!P3 BRA `(.L_x_443) ;  /* 0x000000000004b947 */ /* 0x000fea0003800000 */
[----:B------:R0:W5:Y:S02]  /*28af0*/  LDG.E.LTC128B R3, desc[UR44][R6.64+0x284] ;  /* 0x0002842c06037981 */ /* 0x000164000c1e1920 */
.L_x_443:
[----:B------:R-:W-:Y:S05]  /*28b00*/  BSYNC B1 ;  /* 0x0000000000017941 */ /* 0x000fea0003800000 */
.L_x_442:
[----:B-----5:R-:W-:Y:S01]  /*28b10*/  FMUL R4, R3, R16 ;  /* 0x0000001003047220 */ /* 0x020fe20000400000 */
[----:B------:R-:W-:Y:S01]  /*28b20*/  ISETP.GT.AND P2, PT, R0, 0xa0, P1 ;  /* 0x000000a00000780c */ /* 0x000fe20000f44270 */
[----:B------:R-:W-:Y:S02]  /*28b30*/  BSSY B1, `(.L_x_444) ;  /* 0x0000005000017945 */ /* 0x000fe40003800000 */
[----:B------:R-:W-:-:S05]  /*28b40*/  FFMA R105, R105, R2, R4 ;  /* 0x0000000269697223 */ /* 0x000fca0000000004 */
[----:B------:R0:W-:Y:S05]  /*28b50*/  @P3 STG.E desc[UR44][R8.64+0x284], R105 ;  /* 0x0002846908003986 */ /* 0x0001ea000c10192c */
[----:B------:R-:W-:Y:S05]  /*28b60*/  @!P2 BRA `(.L_x_445) ;  /* 0x000000000004a947 */ /* 0x000fea0003800000 */
[----:B------:R0:W5:Y:S02]  /*28b70*/  LDG.E.LTC128B R3, desc[UR44][R12.64+0x280] ;  /* 0x0002802c0c037981 */ /* 0x000164000c1e1920 */
.L_x_445:
[----:B------:R-:W-:Y:S05]  /*28b80*/  BSYNC B1 ;  /* 0x0000000000017941 */ /* 0x000fea0003800000 */
.L_x_444:
        /* <DEDUP_REMOVED lines=9> */
.L_x_447:
[----:B------:R-:W-:Y:S05]  /*28c20*/  BSYNC B1 ;  /* 0x0000000000017941 */ /* 0x000fea0003800000 */
.L_x_446:
        /* <DEDUP_REMOVED lines=9> */
.L_x_449:
[----:B------:R-:W-:Y:S05]  /*28cc0*/  BSYNC B1 ;  /* 0x0000000000017941 */ /* 0x000fea0003800000 */
.L_x_448:
[----:B0----5:R-:W-:Y:S01]  /*28cd0*/  FMUL R5, R3, R16 ;  /* 0x0000001003057220 */ /* 0x021fe20000400000 */
[----:B------:R-:W-:Y:S01]  /*28ce0*/  ISETP.GT.AND P3, PT, R0, 0xa9, P0 ;  /* 0x000000a90000780c */ /* 0x000fe20000764270 */
[----:B------:R-:W-:Y:S02]  /*28cf0*/  BSSY B1, `(.L_x_450) ;  /* 0x0000005000017945 */ /* 0x000fe40003800000 */
[----:B------:R-:W-:-:S05]  /*28d00*/  FFMA R5, R108, R2, R5 ;  /* 0x000000026c057223 */ /* 0x000fca0000000005 */
[----:B------:R0:W-:Y:S05]  /*28d10*/  @P2 STG.E desc[UR44][R8.64+0x2a0], R5 ;  /* 0x0002a00508002986 */ /* 0x0001ea000c10192c */
[----:B------:R-:W-:Y:S05]  /*28d20*/  @!P3 BRA `(.L_x_451) ;  /* 0x000000000004b947 */ /* 0x000fea0003800000 */
[----:B------:R0:W5:Y:S02]  /*28d30*/  LDG.E.LTC128B R3, desc[UR44][R6.64+0x2a4] ;  /* 0x0002a42c06037981 */ /* 0x000164000c1e1920 */
.L_x_451:
[----:B------:R-:W-:Y:S05]  /*28d40*/  BSYNC B1 ;  /* 0x0000000000017941 */ /* 0x000fea0003800000 */
.L_x_450:
[----:B-----5:R-:W-:Y:S01]  /*28d50*/  FMUL R4, R3, R16 ;  /* 0x0000001003047220 */ /* 0x020fe20000400000 */
[----:B------:R-:W-:Y:S01]  /*28d60*/  ISETP.GT.AND P2, PT, R0, 0xa8, P1 ;  /* 0x000000a80000780c */ /* 0x000fe20000f44270 */
[----:B------:R-:W-:Y:S02]  /*28d70*/  BSSY B1, `(.L_x_452) ;  /* 0x0000005000017945 */ /* 0x000fe40003800000 */
[----:B------:R-:W-:-:S05]  /*28d80*/  FFMA R109, R109, R2, R4 ;  /* 0x000000026d6d7223 */ /* 0x000fca0000000004 */
[----:B------:R0:W-:Y:S05]  /*28d90*/  @P3 STG.E desc[UR44][R8.64+0x2a4], R109 ;  /* 0x0002a46d08003986 */ /* 0x0001ea000c10192c */
[----:B------:R-:W-:Y:S05]  /*28da0*/  @!P2 BRA `(.L_x_453) ;  /* 0x000000000004a947 */ /* 0x000fea0003800000 */
[----:B------:R0:W5:Y:S02]  /*28db0*/  LDG.E.LTC128B R3, desc[UR44][R12.64+0x2a0] ;  /* 0x0002a02c0c037981 */ /* 0x000164000c1e1920 */
.L_x_453:
[----:B------:R-:W-:Y:S05]  /*28dc0*/  BSYNC B1 ;  /* 0x0000000000017941 */ /* 0x000fea0003800000 */
.L_x_452:
        /* <DEDUP_REMOVED lines=9> */
.L_x_455:
[----:B------:R-:W-:Y:S05]  /*28e60*/  BSYNC B1 ;  /* 0x0000000000017941 */ /* 0x000fea0003800000 */
.L_x_454:
        /* <DEDUP_REMOVED lines=9> */
.L_x_457:
[----:B------:R-:W-:Y:S05]  /*28f00*/  BSYNC B1 ;  /* 0x0000000000017941 */ /* 0x000fea0003800000 */
.L_x_456:
[----:B0----5:R-:W-:Y:S01]  /*28f10*/  FMUL R5, R3, R16 ;  /* 0x0000001003057220 */ /* 0x021fe20000400000 */
[----:B------:R-:W-:Y:S01]  /*28f20*/  ISETP.GT.AND P3, PT, R0, 0xb1, P0 ;  /* 0x000000b10000780c */ /* 0x000fe20000764270 */
[----:B------:R-:W-:Y:S02]  /*28f30*/  BSSY B1, `(.L_x_458) ;  /* 0x0000005000017945 */ /* 0x000fe40003800000 */
[----:B------:R-:W-:-:S05]  /*28f40*/  FFMA R5, R112, R2, R5 ;  /* 0x0000000270057223 */ /* 0x000fca0000000005 */
[----:B------:R0:W-:Y:S05]  /*28f50*/  @P2 STG.E desc[UR44][R8.64+0x2c0], R5 ;  /* 0x0002c00508002986 */ /* 0x0001ea000c10192c */
[----:B------:R-:W-:Y:S05]  /*28f60*/  @!P3 BRA `(.L_x_459) ;  /* 0x000000000004b947 */ /* 0x000fea0003800000 */
[----:B------:R0:W5:Y:S02]  /*28f70*/  LDG.E.LTC128B R3, desc[UR44][R6.64+0x2c4] ;  /* 0x0002c42c06037981 */ /* 0x000164000c1e1920 */
.L_x_459:
[----:B------:R-:W-:Y:S05]  /*28f80*/  BSYNC B1 ;  /* 0x0000000000017941 */ /* 0x000fea0003800000 */
.L_x_458:
[----:B-----5:R-:W-:Y:S01]  /*28f90*/  FMUL R4, R3, R16 ;  /* 0x0000001003047220 */ /* 0x020fe20000400000 */
[----:B------:R-:W-:Y:S01]  /*28fa0*/  ISETP.GT.AND P2, PT, R0, 0xb0, P1 ;  /* 0x000000b00000780c */ /* 0x000fe20000f44270 */
[----:B------:R-:W-:Y:S02]  /*28fb0*/  BSSY B1, `(.L_x_460) ;  /* 0x0000005000017945 */ /* 0x000fe40003800000 */
[----:B------:R-:W-:-:S05]  /*28fc0*/  FFMA R113, R113, R2, R4 ;  /* 0x0000000271717223 */ /* 0x000fca0000000004 */
[----:B------:R0:W-:Y:S05]  /*28fd0*/  @P3 STG.E desc[UR44][R8.64+0x2c4], R113 ;  /* 0x0002c47108003986 */ /* 0x0001ea000c10192c */
[----:B------:R-:W-:Y:S05]  /*28fe0*/  @!P2 BRA `(.L_x_461) ;  /* 0x000000000004a947 */ /* 0x000fea0003800000 */
[----:B------:R0:W5:Y:S02]  /*28ff0*/  LDG.E.LTC128B R3, desc[UR44][R12.64+0x2c0] ;  /* 0x0002c02c0c037981 */ /* 0x000164000c1e1920 */
.L_x_461:
[----:B------:R-:W-:Y:S05]  /*29000*/  BSYNC B1 ;  /* 0x0000000000017941 */ /* 0x000fea0003800000 */
.L_x_460:
        /* <DEDUP_REMOVED lines=9> */
.L_x_463:
[----:B------:R-:W-:Y:S05]  /*290a0*/  BSYNC B1 ;  /* 0x0000000000017941 */ /* 0x000fea0003800000 */
.L_x_462:
        /* <DEDUP_REMOVED lines=9> */
.L_x_465:
[----:B------:R-:W-:Y:S05]  /*29140*/  BSYNC B1 ;  /* 0x0000000000017941 */ /* 0x000fea0003800000 */
.L_x_464:
[----:B0----5:R-:W-:Y:S01]  /*29150*/  FMUL R5, R3, R16 ;  /* 0x0000001003057220 */ /* 0x021fe20000400000 */
[----:B------:R-:W-:Y:S01]  /*29160*/  ISETP.GT.AND P3, PT, R0, 0xb9, P0 ;  /* 0x000000b90000780c */ /* 0x000fe20000764270 */
[----:B------:R-:W-:Y:S02]  /*29170*/  BSSY B1, `(.L_x_466) ;  /* 0x0000005000017945 */ /* 0x000fe40003800000 */
[----:B------:R-:W-:-:S05]  /*29180*/  FFMA R5, R116, R2, R5 ;  /* 0x0000000274057223 */ /* 0x000fca0000000005 */
[----:B------:R0:W-:Y:S05]  /*29190*/  @P2 STG.E desc[UR44][R8.64+0x2e0], R5 ;  /* 0x0002e00508002986 */ /* 0x0001ea000c10192c */
[----:B------:R-:W-:Y:S05]  /*291a0*/  @!P3 BRA `(.L_x_467) ;  /* 0x000000000004b947 */ /* 0x000fea0003800000 */
[----:B------:R0:W5:Y:S02]  /*291b0*/  LDG.E.LTC128B R3, desc[UR44][R6.64+0x2e4] ;  /* 0x0002e42c06037981 */ /* 0x000164000c1e1920 */
.L_x_467:
[----:B------:R-:W-:Y:S05]  /*291c0*/  BSYNC B1 ;  /* 0x0000000000017941 */ /* 0x000fea0003800000 */
.L_x_466:
[----:B-----5:R-:W-:Y:S01]  /*291d0*/  FMUL R4, R3, R16 ;  /* 0x0000001003047220 */ /* 0x020fe20000400000 */
[----:B------:R-:W-:Y:S01]  /*291e0*/  ISETP.GT.AND P2, PT, R0, 0xb8, P1 ;  /* 0x000000b80000780c */ /* 0x000fe20000f44270 */
[----:B------:R-:W-:Y:S02]  /*291f0*/  BSSY B1, `(.L_x_468) ;  /* 0x0000005000017945 */ /* 0x000fe40003800000 */
[----:B------:R-:W-:-:S05]  /*29200*/  FFMA R117, R117, R2, R4 ;  /* 0x0000000275757223 */ /* 0x000fca0000000004 */
[----:B------:R0:W-:Y:S05]  /*29210*/  @P3 STG.E desc[UR44][R8.64+0x2e4], R117 ;  /* 0x0002e47508003986 */ /* 0x0001ea000c10192c */
[----:B------:R-:W-:Y:S05]  /*29220*/  @!P2 BRA `(.L_x_469) ;  /* 0x000000000004a947 */ /* 0x000fea0003800000 */
[----:B------:R0:W5:Y:S02]  /*29230*/  LDG.E.LTC128B R3, desc[UR44][R12.64+0x2e0] ;  /* 0x0002e02c0c037981 */ /* 0x000164000c1e1920 */
.L_x_469:
[----:B------:R-:W-:Y:S05]  /*29240*/  BSYNC B1 ;  /* 0x0000000000017941 */ /* 0x000fea0003800000 */
.L_x_468:
        /* <DEDUP_REMOVED lines=9> */
.L_x_471:
[----:B------:R-:W-:Y:S05]  /*292e0*/  BSYNC B1 ;  /* 0x0000000000017941 */ /* 0x000fea0003800000 */
.L_x_470:
        /* <DEDUP_REMOVED lines=9> */
.L_x_473:
[----:B------:R-:W-:Y:S05]  /*29380*/  BSYNC B1 ;  /* 0x0000000000017941 */ /* 0x000fea0003800000 */
.L_x_472:
[----:B0----5:R-:W-:Y:S01]  /*29390*/  FMUL R5, R3, R16 ;  /* 0x0000001003057220 */ /* 0x021fe20000400000 */
[----:B------:R-:W-:Y:S01]  /*293a0*/  ISETP.GT.AND P3, PT, R0, 0xc1, P0 ;  /* 0x000000c10000780c */ /* 0x000fe20000764270 */
[----:B------:R-:W-:Y:S02]  /*293b0*/  BSSY B1, `(.L_x_474) ;  /* 0x0000005000017945 */ /* 0x000fe40003800000 */
[----:B------:R-:W-:-:S05]  /*293c0*/  FFMA R5, R120, R2, R5 ;  /* 0x0000000278057223 */ /* 0x000fca0000000005 */
[----:B------:R0:W-:Y:S05]  /*293d0*/  @P2 STG.E desc[UR44][R8.64+0x300], R5 ;  /* 0x0003000508002986 */ /* 0x0001ea000c10192c */
[----:B------:R-:W-:Y:S05]  /*293e0*/  @!P3 BRA `(.L_x_475) ;  /* 0x000000000004b947 */ /* 0x000fea0003800000 */
[----:B------:R0:W5:Y:S02]  /*293f0*/  LDG.E.LTC128B R3, desc[UR44][R6.64+0x304] ;  /* 0x0003042c06037981 */ /* 0x000164000c1e1920 */
.L_x_475:
[----:B------:R-:W-:Y:S05]  /*29400*/  BSYNC B1 ;  /* 0x0000000000017941 */ /* 0x000fea0003800000 */
.L_x_474:
[----:B-----5:R-:W-:Y:S01]  /*29410*/  FMUL R4, R3, R16 ;  /* 0x0000001003047220 */ /* 0x020fe20000400000 */
[----:B------:R-:W-:Y:S01]  /*29420*/  ISETP.GT.AND P2, PT, R0, 0xc0, P1 ;  /* 0x000000c00000780c */ /* 0x000fe20000f44270 */
[----:B------:R-:W-:Y:S02]  /*29430*/  BSSY B1, `(.L_x_476) ;  /* 0x0000005000017945 */ /* 0x000fe40003800000 */
[----:B------:R-:W-:-:S05]  /*29440*/  FFMA R121, R121, R2, R4 ;  /* 0x0000000279797223 */ /* 0x000fca0000000004 */
[----:B------:R0:W-:Y:S05]  /*29450*/  @P3 STG.E desc[UR44][R8.64+0x304], R121 ;  /* 0x0003047908003986 */ /* 0x0001ea000c10192c */
[----:B------:R-:W-:Y:S05]  /*29460*/  @!P2 BRA `(.L_x_477) ;  /* 0x000000000004a947 */ /* 0x000fea0003800000 */
[----:B------:R0:W5:Y:S02]  /*29470*/  LDG.E.LTC128B R3, desc[UR44][R12.64+0x300] ;  /* 0x0003002c0c037981 */ /* 0x000164000c1e1920 */
.L_x_477:
[----:B------:R-:W-:Y:S05]  /*29480*/  BSYNC B1 ;  /* 0x0000000000017941 */ /* 0x000fea0003800000 */
.L_x_476:
        /* <DEDUP_REMOVED lines=9> */
.L_x_479:
[----:B------:R-:W-:Y:S05]  /*29520*/  BSYNC B1 ;  /* 0x0000000000017941 */ /* 0x000fea0003800000 */
.L_x_478:
        /* <DEDUP_REMOVED lines=9> */
.L_x_481:
[----:B------:R-:W-:Y:S05]  /*295c0*/  BSYNC B1 ;  /* 0x0000000000017941 */ /* 0x000fea0003800000 */
.L_x_480:
[----:B0----5:R-:W-:Y:S01]  /*295d0*/  FMUL R5, R3, R16 ;  /* 0x0000001003057220 */ /* 0x021fe20000400000 */
[----:B------:R-:W-:Y:S01]  /*295e0*/  ISETP.GT.AND P3, PT, R0, 0xc9, P0 ;  /* 0x000000c90000780c */ /* 0x000fe20000764270 */
[----:B------:R-:W-:Y:S02]  /*295f0*/  BSSY B1, `(.L_x_482) ;  /* 0x0000005000017945 */ /* 0x000fe40003800000 */
[----:B------:R-:W-:-:S05]  /*29600*/  FFMA R5, R124, R2, R5 ;  /* 0x000000027c057223 */ /* 0x000fca0000000005 */
[----:B------:R0:W-:Y:S05]  /*29610*/  @P2 STG.E desc[UR44][R8.64+0x320], R5 ;  /* 0x0003200508002986 */ /* 0x0001ea000c10192c */
[----:B------:R-:W-:Y:S05]  /*29620*/  @!P3 BRA `(.L_x_483) ;  /* 0x000000000004b947 */ /* 0x000fea0003800000 */
[----:B------:R0:W5:Y:S02]  /*29630*/  LDG.E.LTC128B R3, desc[UR44][R6.64+0x324] ;  /* 0x0003242c06037981 */ /* 0x000164000c1e1920 */
.L_x_483:
[----:B------:R-:W-:Y:S05]  /*29640*/  BSYNC B1 ;  /* 0x0000000000017941 */ /* 0x000fea0003800000 */
.L_x_482:
[----:B-----5:R-:W-:Y:S01]  /*29650*/  FMUL R4, R3, R16 ;  /* 0x0000001003047220 */ /* 0x020fe20000400000 */
[----:B------:R-:W-:Y:S01]  /*29660*/  ISETP.GT.AND P2, PT, R0, 0xc8, P1 ;  /* 0x000000c80000780c */ /* 0x000fe20000f44270 */
[----:B------:R-:W-:Y:S02]  /*29670*/  BSSY B1, `(.L_x_484) ;  /* 0x0000005000017945 */ /* 0x000fe40003800000 */
[----:B------:R-:W-:-:S05]  /*29680*/  FFMA R125, R125, R2, R4 ;  /* 0x000000027d7d7223 */ /* 0x000fca0000000004 */
[----:B------:R0:W-:Y:S05]  /*29690*/  @P3 STG.E desc[UR44][R8.64+0x324], R125 ;  /* 0x0003247d08003986 */ /* 0x0001ea000c10192c */
[----:B------:R-:W-:Y:S05]  /*296a0*/  @!P2 BRA `(.L_x_485) ;  /* 0x000000000004a947 */ /* 0x000fea0003800000 */
[----:B------:R0:W5:Y:S02]  /*296b0*/  LDG.E.LTC128B R3, desc[UR44][R12.64+0x320] ;  /* 0x0003202c0c037981 */ /* 0x000164000c1e1920 */
.L_x_485:
[----:B------:R-:W-:Y:S05]  /*296c0*/  BSYNC B1 ;  /* 0x0000000000017941 */ /* 0x000fea0003800000 */
.L_x_484:
        /* <DEDUP_REMOVED lines=9> */
.L_x_487:
[----:B------:R-:W-:Y:S05]  /*29760*/  BSYNC B1 ;  /* 0x0000000000017941 */ /* 0x000fea0003800000 */
.L_x_486:
        /* <DEDUP_REMOVED lines=9> */
.L_x_489:
[----:B------:R-:W-:Y:S05]  /*29800*/  BSYNC B1 ;  /* 0x0000000000017941 */ /* 0x000fea0003800000 */
.L_x_488:
[----:B0----5:R-:W-:Y:S01]  /*29810*/  FMUL R5, R3, R16 ;  /* 0x0000001003057220 */ /* 0x021fe20000400000 */
[----:B------:R-:W-:Y:S01]  /*29820*/  ISETP.GT.AND P3, PT, R0, 0xd1, P0 ;  /* 0x000000d10000780c */ /* 0x000fe20000764270 */
[----:B------:R-:W-:Y:S02]  /*29830*/  BSSY B1, `(.L_x_490) ;  /* 0x0000005000017945 */ /* 0x000fe40003800000 */
[----:B------:R-:W-:-:S05]  /*29840*/  FFMA R5, R128, R2, R5 ;  /* 0x0000000280057223 */ /* 0x000fca0000000005 */
[----:B------:R0:W-:Y:S05]  /*29850*/  @P2 STG.E desc[UR44][R8.64+0x340], R5 ;  /* 0x0003400508002986 */ /* 0x0001ea000c10192c */
[----:B------:R-:W-:Y:S05]  /*29860*/  @!P3 BRA `(.L_x_491) ;  /* 0x000000000004b947 */ /* 0x000fea0003800000 */
[----:B------:R0:W5:Y:S02]  /*29870*/  LDG.E.LTC128B R3, desc[UR44][R6.64+0x344] ;  /* 0x0003442c06037981 */ /* 0x000164000c1e1920 */
.L_x_491:
[----:B------:R-:W-:Y:S05]  /*29880*/  BSYNC B1 ;  /* 0x0000000000017941 */ /* 0x000fea0003800000 */
.L_x_490:
[----:B-----5:R-:W-:Y:S01]  /*29890*/  FMUL R4, R3, R16 ;  /* 0x0000001003047220 */ /* 0x020fe20000400000 */
[----:B------:R-:W-:Y:S01]  /*298a0*/  ISETP.GT.AND P2, PT, R0, 0xd0, P1 ;  /* 0x000000d00000780c */ /* 0x000fe20000f44270 */
[----:B------:R-:W-:Y:S02]  /*298b0*/  BSSY B1, `(.L_x_492) ;  /* 0x0000005000017945 */ /* 0x000fe40003800000 */
[----:B------:R-:W-:-:S05]  /*298c0*/  FFMA R129, R129, R2, R4 ;  /* 0x0000000281817223 */ /* 0x000fca0000000004 */
[----:B------:R0:W-:Y:S05]  /*298d0*/  @P3 STG.E desc[UR44][R8.64+0x344], R129 ;  /* 0x0003448108003986 */ /* 0x0001ea000c10192c */
[----:B------:R-:W-:Y:S05]  /*298e0*/  @!P2 BRA `(.L_x_493) ;  /* 0x000000000004a947 */ /* 0x000fea0003800000 */
[----:B------:R0:W5:Y:S02]  /*298f0*/  LDG.E.LTC128B R3, desc[UR44][R12.64+0x340] ;  /* 0x0003402c0c037981 */ /* 0x000164000c1e1920 */
.L_x_493:
[----:B------:R-:W-:Y:S05]  /*29900*/  BSYNC B1 ;  /* 0x0000000000017941 */ /* 0x000fea0003800000 */
.L_x_492:
        /* <DEDUP_REMOVED lines=9> */
.L_x_495:
[----:B------:R-:W-:Y:S05]  /*299a0*/  BSYNC B1 ;  /* 0x0000000000017941 */ /* 0x000fea0003800000 */
.L_x_494:
        /* <DEDUP_REMOVED lines=9> */
.L_x_497:
[----:B------:R-:W-:Y:S05]  /*29a40*/  BSYNC B1 ;  /* 0x0000000000017941 */ /* 0x000fea0003800000 */
.L_x_496:
[----:B0----5:R-:W-:Y:S01]  /*29a50*/  FMUL R5, R3, R16 ;  /* 0x0000001003057220 */ /* 0x021fe20000400000 */
[----:B------:R-:W-:Y:S01]  /*29a60*/  ISETP.GT.AND P3, PT, R0, 0xd9, P0 ;  /* 0x000000d90000780c */ /* 0x000fe20000764270 */
[----:B------:R-:W-:Y:S02]  /*29a70*/  BSSY B1, `(.L_x_498) ;  /* 0x0000005000017945 */ /* 0x000fe40003800000 */
[----:B------:R-:W-:-:S05]  /*29a80*/  FFMA R5, R132, R2, R5 ;  /* 0x0000000284057223 */ /* 0x000fca0000000005 */
[----:B------:R0:W-:Y:S05]  /*29a90*/  @P2 STG.E desc[UR44][R8.64+0x360], R5 ;  /* 0x0003600508002986 */ /* 0x0001ea000c10192c */
[----:B------:R-:W-:Y:S05]  /*29aa0*/  @!P3 BRA `(.L_x_499) ;  /* 0x000000000004b947 */ /* 0x000fea0003800000 */
[----:B------:R0:W5:Y:S02]  /*29ab0*/  LDG.E.LTC128B R3, desc[UR44][R6.64+0x364] ;  /* 0x0003642c06037981 */ /* 0x000164000c1e1920 */
.L_x_499:
[----:B------:R-:W-:Y:S05]  /*29ac0*/  BSYNC B1 ;  /* 0x0000000000017941 */ /* 0x000fea0003800000 */
.L_x_498:
[----:B-----5:R-:W-:Y:S01]  /*29ad0*/  FMUL R4, R3, R16 ;  /* 0x0000001003047220 */ /* 0x020fe20000400000 */
[----:B------:R-:W-:Y:S01]  /*29ae0*/  ISETP.GT.AND P2, PT, R0, 0xd8, P1 ;  /* 0x000000d80000780c */ /* 0x000fe20000f44270 */
[----:B------:R-:W-:Y:S02]  /*29af0*/  BSSY B1, `(.L_x_500) ;  /* 0x0000005000017945 */ /* 0x000fe40003800000 */
[----:B------:R-:W-:-:S05]  /*29b00*/  FFMA R133, R133, R2, R4 ;  /* 0x0000000285857223 */ /* 0x000fca0000000004 */
[----:B------:R0:W-:Y:S05]  /*29b10*/  @P3 STG.E desc[UR44][R8.64+0x364], R133 ;  /* 0x0003648508003986 */ /* 0x0001ea000c10192c */
[----:B------:R-:W-:Y:S05]  /*29b20*/  @!P2 BRA `(.L_x_501) ;  /* 0x000000000004a947 */ /* 0x000fea0003800000 */
[----:B------:R0:W5:Y:S02]  /*29b30*/  LDG.E.LTC128B R3, desc[UR44][R12.64+0x360] ;  /* 0x0003602c0c037981 */ /* 0x000164000c1e1920 */
.L_x_501:
[----:B------:R-:W-:Y:S05]  /*29b40*/  BSYNC B1 ;  /* 0x0000000000017941 */ /* 0x000fea0003800000 */
.L_x_500:
        /* <DEDUP_REMOVED lines=9> */
.L_x_503:
[----:B------:R-:W-:Y:S05]  /*29be0*/  BSYNC B1 ;  /* 0x0000000000017941 */ /* 0x000fea0003800000 */
.L_x_502:
        /* <DEDUP_REMOVED lines=9> */
.L_x_505:
[----:B------:R-:W-:Y:S05]  /*29c80*/  BSYNC B1 ;  /* 0x0000000000017941 */ /* 0x000fea0003800000 */
.L_x_504:
[----:B0----5:R-:W-:Y:S01]  /*29c90*/  FMUL R5, R3, R16 ;  /* 0x0000001003057220 */ /* 0x021fe20000400000 */
[----:B------:R-:W-:Y:S01]  /*29ca0*/  ISETP.GT.AND P3, PT, R0, 0xe1, P0 ;  /* 0x000000e10000780c */ /* 0x000fe20000764270 */
[----:B------:R-:W-:Y:S02]  /*29cb0*/  BSSY B1, `(.L_x_506) ;  /* 0x0000005000017945 */ /* 0x000fe40003800000 */
[----:B------:R-:W-:-:S05]  /*29cc0*/  FFMA R5, R136, R2, R5 ;  /* 0x0000000288057223 */ /* 0x000fca0000000005 */
[----:B------:R0:W-:Y:S05]  /*29cd0*/  @P2 STG.E desc[UR44][R8.64+0x380], R5 ;  /* 0x0003800508002986 */ /* 0x0001ea000c10192c */
[----:B------:R-:W-:Y:S05]  /*29ce0*/  @!P3 BRA `(.L_x_507) ;  /* 0x000000000004b947 */ /* 0x000fea0003800000 */
[----:B------:R0:W5:Y:S02]  /*29cf0*/  LDG.E.LTC128B R3, desc[UR44][R6.64+0x384] ;  /* 0x0003842c06037981 */ /* 0x000164000c1e1920 */
.L_x_507:
[----:B------:R-:W-:Y:S05]  /*29d00*/  BSYNC B1 ;  /* 0x0000000000017941 */ /* 0x000fea0003800000 */
.L_x_506:
[----:B-----5:R-:W-:Y:S01]  /*29d10*/  FMUL R4, R3, R16 ;  /* 0x0000001003047220 */ /* 0x020fe20000400000 */
[----:B------:R-:W-:Y:S01]  /*29d20*/  ISETP.GT.AND P2, PT, R0, 0xe0, P1 ;  /* 0x000000e00000780c */ /* 0x000fe20000f44270 */
[----:B------:R-:W-:Y:S02]  /*29d30*/  BSSY B1, `(.L_x_508) ;  /* 0x0000005000017945 */ /* 0x000fe40003800000 */
[----:B------:R-:W-:-:S05]  /*29d40*/  FFMA R137, R137, R2, R4 ;  /* 0x0000000289897223 */ /* 0x000fca0000000004 */
[----:B------:R0:W-:Y:S05]  /*29d50*/  @P3 STG.E desc[UR44][R8.64+0x384], R137 ;  /* 0x0003848908003986 */ /* 0x0001ea000c10192c */
[----:B------:R-:W-:Y:S05]  /*29d60*/  @!P2 BRA `(.L_x_509) ;  /* 0x000000000004a947 */ /* 0x000fea0003800000 */
[----:B------:R0:W5:Y:S02]  /*29d70*/  LDG.E.LTC128B R3, desc[UR44][R12.64+0x380] ;  /* 0x0003802c0c037981 */ /* 0x000164000c1e1920 */
.L_x_509:
[----:B------:R-:W-:Y:S05]  /*29d80*/  BSYNC B1 ;  /* 0x0000000000017941 */ /* 0x000fea0003800000 */
.L_x_508:
        /* <DEDUP_REMOVED lines=9> */
.L_x_511:
[----:B------:R-:W-:Y:S05]  /*29e20*/  BSYNC B1 ;  /* 0x0000000000017941 */ /* 0x000fea0003800000 */
.L_x_510:
        /* <DEDUP_REMOVED lines=9> */
.L_x_513:
[----:B------:R-:W-:Y:S05]  /*29ec0*/  BSYNC B1 ;  /* 0x0000000000017941 */ /* 0x000fea0003800000 */
.L_x_512:
[----:B0----5:R-:W-:Y:S01]  /*29ed0*/  FMUL R5, R3, R16 ;  /* 0x0000001003057220 */ /* 0x021fe20000400000 */
[----:B------:R-:W-:Y:S01]  /*29ee0*/  ISETP.GT.AND P3, PT, R0, 0xe9, P0 ;  /* 0x000000e90000780c */ /* 0x000fe20000764270 */
[----:B------:R-:W-:Y:S02]  /*29ef0*/  BSSY B1, `(.L_x_514) ;  /* 0x0000005000017945 */ /* 0x000fe40003800000 */
[----:B------:R-:W-:-:S05]  /*29f00*/  FFMA R5, R140, R2, R5 ;  /* 0x000000028c057223 */ /* 0x000fca0000000005 */
[----:B------:R0:W-:Y:S05]  /*29f10*/  @P2 STG.E desc[UR44][R8.64+0x3a0], R5 ;  /* 0x0003a00508002986 */ /* 0x0001ea000c10192c */
[----:B------:R-:W-:Y:S05]  /*29f20*/  @!P3 BRA `(.L_x_515) ;  /* 0x000000000004b947 */ /* 0x000fea0003800000 */
[----:B------:R0:W5:Y:S02]  /*29f30*/  LDG.E.LTC128B R3, desc[UR44][R6.64+0x3a4] ;  /* 0x0003a42c06037981 */ /* 0x000164000c1e1920 */
.L_x_515:
[----:B------:R-:W-:Y:S05]  /*29f40*/  BSYNC B1 ;  /* 0x0000000000017941 */ /* 0x000fea0003800000 */
.L_x_514:
[----:B-----5:R-:W-:Y:S01]  /*29f50*/  FMUL R4, R3, R16 ;  /* 0x0000001003047220 */ /* 0x020fe20000400000 */
[----:B------:R-:W-:Y:S01]  /*29f60*/  ISETP.GT.AND P2, PT, R0, 0xe8, P1 ;  /* 0x000000e80000780c */ /* 0x000fe20000f44270 */
[----:B------:R-:W-:Y:S02]  /*29f70*/  BSSY B1, `(.L_x_516) ;  /* 0x0000005000017945 */ /* 0x000fe40003800000 */
[----:B------:R-:W-:-:S05]  /*29f80*/  FFMA R141, R141, R2, R4 ;  /* 0x000000028d8d7223 */ /* 0x000fca0000000004 */
[----:B------:R0:W-:Y:S05]  /*29f90*/  @P3 STG.E desc[UR44][R8.64+0x3a4], R141 ;  /* 0x0003a48d08003986 */ /* 0x0001ea000c10192c */
[----:B------:R-:W-:Y:S05]  /*29fa0*/  @!P2 BRA `(.L_x_517) ;  /* 0x000000000004a947 */ /* 0x000fea0003800000 */
[----:B------:R0:W5:Y:S02]  /*29fb0*/  LDG.E.LTC128B R3, desc[UR44][R12.64+0x3a0] ;  /* 0x0003a02c0c037981 */ /* 0x000164000c1e1920 */
.L_x_517:
[----:B------:R-:W-:Y:S05]  /*29fc0*/  BSYNC B1 ;  /* 0x0000000000017941 */ /* 0x000fea0003800000 */
.L_x_516:
        /* <DEDUP_REMOVED lines=9> */
.L_x_519:
[----:B------:R-:W-:Y:S05]  /*2a060*/  BSYNC B1 ;  /* 0x0000000000017941 */ /* 0x000fea0003800000 */
.L_x_518:
        /* <DEDUP_REMOVED lines=9> */
.L_x_521:
[----:B------:R-:W-:Y:S05]  /*2a100*/  BSYNC B1 ;  /* 0x0000000000017941 */ /* 0x000fea0003800000 */
.L_x_520:
[----:B0----5:R-:W-:Y:S01]  /*2a110*/  FMUL R5, R3, R16 ;  /* 0x0000001003057220 */ /* 0x021fe20000400000 */
[----:B------:R-:W-:Y:S01]  /*2a120*/  ISETP.GT.AND P3, PT, R0, 0xf1, P0 ;  /* 0x000000f10000780c */ /* 0x000fe20000764270 */
[----:B------:R-:W-:Y:S02]  /*2a130*/  BSSY B1, `(.L_x_522) ;  /* 0x0000005000017945 */ /* 0x000fe40003800000 */
[----:B------:R-:W-:-:S05]  /*2a140*/  FFMA R5, R144, R2, R5 ;  /* 0x0000000290057223 */ /* 0x000fca0000000005 */
[----:B------:R0:W-:Y:S05]  /*2a150*/  @P2 STG.E desc[UR44][R8.64+0x3c0], R5 ;  /* 0x0003c00508002986 */ /* 0x0001ea000c10192c */
[----:B------:R-:W-:Y:S05]  /*2a160*/  @!P3 BRA `(.L_x_523) ;  /* 0x000000000004b947 */ /* 0x000fea0003800000 */
[----:B------:R0:W5:Y:S02]  /*2a170*/  LDG.E.LTC128B R3, desc[UR44][R6.64+0x3c4] ;  /* 0x0003c42c06037981 */ /* 0x000164000c1e1920 */
.L_x_523:
[----:B------:R-:W-:Y:S05]  /*2a180*/  BSYNC B1 ;  /* 0x0000000000017941 */ /* 0x000fea0003800000 */
.L_x_522:
[----:B-----5:R-:W-:Y:S01]  /*2a190*/  FMUL R4, R3, R16 ;  /* 0x0000001003047220 */ /* 0x020fe20000400000 */
[----:B------:R-:W-:Y:S01]  /*2a1a0*/  ISETP.GT.AND P2, PT, R0, 0xf0, P1 ;  /* 0x000000f00000780c */ /* 0x000fe20000f44270 */
[----:B------:R-:W-:Y:S02]  /*2a1b0*/  BSSY B1, `(.L_x_524) ;  /* 0x0000005000017945 */ /* 0x000fe40003800000 */
[----:B------:R-:W-:-:S05]  /*2a1c0*/  FFMA R145, R145, R2, R4 ;  /* 0x0000000291917223 */ /* 0x000fca0000000004 */
[----:B------:R0:W-:Y:S05]  /*2a1d0*/  @P3 STG.E desc[UR44][R8.64+0x3c4], R145 ;  /* 0x0003c49108003986 */ /* 0x0001ea000c10192c */
[----:B------:R-:W-:Y:S05]  /*2a1e0*/  @!P2 BRA `(.L_x_525) ;  /* 0x000000000004a947 */ /* 0x000fea0003800000 */
[----:B------:R0:W5:Y:S02]  /*2a1f0*/  LDG.E.LTC128B R3, desc[UR44][R12.64+0x3c0] ;  /* 0x0003c02c0c037981 */ /* 0x000164000c1e1920 */
.L_x_525:
[----:B------:R-:W-:Y:S05]  /*2a200*/  BSYNC B1 ;  /* 0x0000000000017941 */ /* 0x000fea0003800000 */
.L_x_524:
        /* <DEDUP_REMOVED lines=9> */
.L_x_527:
[----:B------:R-:W-:Y:S05]  /*2a2a0*/  BSYNC B1 ;  /* 0x0000000000017941 */ /* 0x000fea0003800000 */
.L_x_526:
        /* <DEDUP_REMOVED lines=9> */
.L_x_529:
[----:B------:R-:W-:Y:S05]  /*2a340*/  BSYNC B1 ;  /* 0x0000000000017941 */ /* 0x000fea0003800000 */
.L_x_528:
[----:B0----5:R-:W-:Y:S01]  /*2a350*/  FMUL R5, R3, R16 ;  /* 0x0000001003057220 */ /* 0x021fe20000400000 */
[----:B------:R-:W-:Y:S01]  /*2a360*/  ISETP.GT.AND P0, PT, R0, 0xf9, P0 ;  /* 0x000000f90000780c */ /* 0x000fe20000704270 */
[----:B------:R-:W-:Y:S02]  /*2a370*/  BSSY B1, `(.L_x_530) ;  /* 0x0000005000017945 */ /* 0x000fe40003800000 */
[----:B------:R-:W-:-:S05]  /*2a380*/  FFMA R5, R148, R2, R5 ;  /* 0x0000000294057223 */ /* 0x000fca0000000005 */
[----:B------:R0:W-:Y:S05]  /*2a390*/  @P2 STG.E desc[UR44][R8.64+0x3e0], R5 ;  /* 0x0003e00508002986 */ /* 0x0001ea000c10192c */
[----:B------:R-:W-:Y:S05]  /*2a3a0*/  @!P0 BRA `(.L_x_531) ;  /* 0x0000000000048947 */ /* 0x000fea0003800000 */
[----:B------:R0:W5:Y:S02]  /*2a3b0*/  LDG.E.LTC128B R3, desc[UR44][R6.64+0x3e4] ;  /* 0x0003e42c06037981 */ /* 0x000164000c1e1920 */
.L_x_531:
[----:B------:R-:W-:Y:S05]  /*2a3c0*/  BSYNC B1 ;  /* 0x0000000000017941 */ /* 0x000fea0003800000 */
.L_x_530:
[----:B-----5:R-:W-:Y:S01]  /*2a3d0*/  FMUL R4, R3, R16 ;  /* 0x0000001003047220 */ /* 0x020fe20000400000 */
[----:B------:R-:W-:Y:S01]  /*2a3e0*/  ISETP.GT.AND P2, PT, R0, 0xf8, P1 ;  /* 0x000000f80000780c */ /* 0x000fe20000f44270 */
[----:B------:R-:W-:Y:S02]  /*2a3f0*/  BSSY B1, `(.L_x_532) ;  /* 0x0000005000017945 */ /* 0x000fe40003800000 */
[----:B------:R-:W-:-:S05]  /*2a400*/  FFMA R149, R149, R2, R4 ;  /* 0x0000000295957223 */ /* 0x000fca0000000004 */
[----:B------:R0:W-:Y:S05]  /*2a410*/  @P0 STG.E desc[UR44][R8.64+0x3e4], R149 ;  /* 0x0003e49508000986 */ /* 0x0001ea000c10192c */
[----:B------:R-:W-:Y:S05]  /*2a420*/  @!P2 BRA `(.L_x_533) ;  /* 0x000000000004a947 */ /* 0x000fea0003800000 */
[----:B------:R0:W5:Y:S02]  /*2a430*/  LDG.E.LTC128B R3, desc[UR44][R12.64+0x3e0] ;  /* 0x0003e02c0c037981 */ /* 0x000164000c1e1920 */
.L_x_533:
[----:B------:R-:W-:Y:S05]  /*2a440*/  BSYNC B1 ;  /* 0x0000000000017941 */ /* 0x000fea0003800000 */
.L_x_532:
[----:B0----5:R-:W-:Y:S01]  /*2a450*/  FMUL R5, R3, R16 ;  /* 0x0000001003057220 */ /* 0x021fe20000400000 */
[----:B------:R-:W-:Y:S01]  /*2a460*/  @P2 IMAD.MOV.U32 R4, RZ, RZ, R158 ;  /* 0x000000ffff042224 */ /* 0x000fe200078e009e */
[----:B------:R-:W-:Y:S01]  /*2a470*/  ISETP.GT.AND P1, PT, R0, 0xf9, P1 ;  /* 0x000000f90000780c */ /* 0x000fe20000f24270 */
[----:B------:R-:W-:Y:S01]  /*2a480*/  BSSY B1, `(.L_x_534) ;  /* 0x0000006000017945 */ /* 0x000fe20003800000 */
[----:B-1----:R-:W-:Y:S01]  /*2a490*/  FFMA R7, R150, R2, R5 ;  /* 0x0000000296077223 */ /* 0x002fe20000000005 */
[----:B------:R-:W-:-:S05]  /*2a4a0*/  @P2 MOV R5, R159 ;  /* 0x0000009f00052202 */ /* 0x000fca0000000f00 */
[----:B------:R0:W-:Y:S05]  /*2a4b0*/  @P2 STG.E desc[UR44][R4.64+0x3e0], R7 ;  /* 0x0003e00704002986 */ /* 0x0001ea000c10192c */
[----:B------:R-:W-:Y:S05]  /*2a4c0*/  @!P1 BRA `(.L_x_535) ;  /* 0x0000000000049947 */ /* 0x000fea0003800000 */
[----:B------:R1:W5:Y:S02]  /*2a4d0*/  LDG.E.LTC128B R3, desc[UR44][R12.64+0x3e4] ;  /* 0x0003e42c0c037981 */ /* 0x000364000c1e1920 */
.L_x_535:
[----:B------:R-:W-:Y:S05]  /*2a4e0*/  BSYNC B1 ;  /* 0x0000000000017941 */ /* 0x000fea0003800000 */
.L_x_534:
[----:B-----5:R-:W-:-:S04]  /*2a4f0*/  FMUL R0, R3, R16 ;  /* 0x0000001003007220 */ /* 0x020fc80000400000 */
[----:B------:R-:W-:Y:S01]  /*2a500*/  FFMA R151, R151, R2, R0 ;  /* 0x0000000297977223 */ /* 0x000fe20000000000 */
[----:B------:R-:W-:Y:S06]  /*2a510*/  @!P1 BRA `(.L_x_536) ;  /* 0x00000040003c9947 */ /* 0x000fec0003800000 */
[----:B------:R0:W-:Y:S01]  /*2a520*/  STG.E desc[UR44][R158.64+0x3e4], R151 ;  /* 0x0003e4979e007986 */ /* 0x0001e2000c10192c */
[----:B------:R-:W-:Y:S05]  /*2a530*/  BRA `(.L_x_536) ;  /* 0x0000004000347947 */ /* 0x000fea0003800000 */
.L_x_29:
[----:B------:R-:W2:Y:S01]  /*2a540*/  LDL.LU R3, [R1] ;  /* 0x0000000001037983 */ /* 0x000ea20000300800 */
[----:B------:R-:W-:-:S03]  /*2a550*/  ULDC.64 UR4, c[0x0][0x5c0] ;  /* 0x0001700000047ab9 */ /* 0x000fc60000000a00 */
[----:B------:R-:W3:Y:S04]  /*2a560*/  LDL.LU R8, [R1+0x5c] ;  /* 0x00005c0001087983 */ /* 0x000ee80000300800 */
[----:B------:R-:W4:Y:S04]  /*2a570*/  LDL.LU R9, [R1+0x60] ;  /* 0x0000600001097983 */ /* 0x000f280000300800 */
[----:B------:R-:W5:Y:S04]  /*2a580*/  LDL.LU R235, [R1+0x88] ;  /* 0x0000880001eb7983 */ /* 0x000f680000300800 */
        /* <DEDUP_REMOVED lines=92> */
[----:B------:R-:W5:Y:S01]  /*2ab50*/  LDL.LU R12, [R1+0x1fc] ;  /* 0x0001fc00010c7983 */ /* 0x000f620000300800 */
[----:B------:R-:W-:-:S03]  /*2ab60*/  LEA R4, P0, R6, UR4, 0x2 ;  /* 0x0000000406047c11 */ /* 0x000fc6000f8010ff */
[----:B------:R-:W3:Y:S01]  /*2ab70*/  LDL.LU R7, [R1+0x4] ;  /* 0x0000040001077983 */ /* 0x000ee20000300800 */
[----:B------:R-:W-:Y:S02]  /*2ab80*/  LEA.HI.X R5, R6, UR5, R10, 0x2, P0 ;  /* 0x0000000506057c11 */ /* 0x000fe400080f140a */
[----:B------:R-:W-:Y:S01]  /*2ab90*/  ISETP.GT.AND P0, PT, R0, 0x1, P3 ;  /* 0x000000010000780c */ /* 0x000fe20001f04270 */
[-C--:B--2---:R-:W-:Y:S01]  /*2aba0*/  FMUL R3, R3, R2.reuse ;  /* 0x0000000203037220 */ /* 0x084fe20000400000 */
[----:B------:R-:W2:Y:S04]  /*2abb0*/  LDL.LU R10, [R1+0x84] ;  /* 0x00008400010a7983 */ /* 0x000ea80000300800 */
[----:B------:R3:W-:Y:S02]  /*2abc0*/  @P1 STG.E desc[UR44][R4.64], R3 ;  /* 0x0000000304001986 */ /* 0x0007e4000c10192c */
[----:B---3--:R-:W-:-:S05]  /*2abd0*/  FMUL R3, R7, R2 ;  /* 0x0000000207037220 */ /* 0x008fca0000400000 */
[----:B------:R0:W-:Y:S04]  /*2abe0*/  @P0 STG.E desc[UR44][R4.64+0x4], R3 ;  /* 0x0000040304000986 */ /* 0x0001e8000c10192c */
[----:B0-----:R-:W3:Y:S01]  /*2abf0*/  LDL.LU R3, [R1+0x8] ;  /* 0x0000080001037983 */ /* 0x001ee20000300800 */
[----:B------:R-:W-:Y:S01]  /*2ac00*/  ISETP.GT.AND P2, PT, R17, 0x8, PT ;  /* 0x000000081100780c */ /* 0x000fe20003f44270 */
[----:B------:R-:W-:-:S03]  /*2ac10*/  USHF.L.U32 UR5, UR8, 0x5, URZ ;  /* 0x0000000508057899 */ /* 0x000fc6000800063f */
[----:B------:R-:W-:Y:S01]  /*2ac20*/  ISETP.GT.AND P0, PT, R0, RZ, P2 ;  /* 0x000000ff0000720c */ /* 0x000fe20001704270 */
[----:B------:R-:W-:Y:S02]  /*2ac30*/  USHF.L.U64.HI UR4, UR8, 0x5, UR9 ;  /* 0x0000000508047899 */ /* 0x000fe40008010209 */
[----:B------:R-:W-:-:S04]  /*2ac40*/  IADD3 R6, P1, R4, UR5, RZ ;  /* 0x0000000504067c10 */ /* 0x000fc8000ff3e0ff */
[----:B------:R-:W-:Y:S01]  /*2ac50*/  IADD3.X R7, R5, UR4, RZ, P1, !PT ;  /* 0x0000000405077c10 */ /* 0x000fe20008ffe4ff */
[----:B---3--:R-:W-:-:S05]  /*2ac60*/  FMUL R3, R3, R2 ;  /* 0x0000000203037220 */ /* 0x008fca0000400000 */
[----:B------:R0:W-:Y:S04]  /*2ac70*/  @P0 STG.E desc[UR44][R6.64], R3 ;  /* 0x0000000306000986 */ /* 0x0001e8000c10192c */
[----:B0-----:R-:W3:Y:S01]  /*2ac80*/  LDL.LU R3, [R1+0xc] ;  /* 0x00000c0001037983 */ /* 0x001ee20000300800 */
[----:B------:R-:W-:Y:S01]  /*2ac90*/  ISETP.GT.AND P0, PT, R0, 0x1, P2 ;  /* 0x000000010000780c */ /* 0x000fe20001704270 */
[----:B---3--:R-:W-:-:S12]  /*2aca0*/  FMUL R3, R3, R2 ;  /* 0x0000000203037220 */ /* 0x008fd80000400000 */
        /* <DEDUP_REMOVED lines=74> */
[C---:B------:R-:W-:Y:S02]  /*2b150*/  ISETP.GT.AND P4, PT, R0.reuse, 0x28, P2 ;  /* 0x000000280000780c */ /* 0x040fe40001784270 */
[----:B------:R-:W-:Y:S01]  /*2b160*/  ISETP.GT.AND P5, PT, R0, 0x29, P2 ;  /* 0x000000290000780c */ /* 0x000fe200017a4270 */
[-C--:B------:R-:W-:Y:S01]  /*2b170*/  FMUL R8, R8, R2.reuse ;  /* 0x0000000208087220 */ /* 0x080fe20000400000 */
[----:B---3--:R-:W-:-:S09]  /*2b180*/  FMUL R3, R3, R2 ;  /* 0x0000000203037220 */ /* 0x008fd20000400000 */
[----:B------:R0:W-:Y:S04]  /*2b190*/  @P4 STG.E desc[UR44][R6.64+0xa0], R3 ;  /* 0x0000a00306004986 */ /* 0x0001e8000c10192c */
[----:B------:R1:W-:Y:S04]  /*2b1a0*/  @P5 STG.E desc[UR44][R6.64+0xa4], R8 ;  /* 0x0000a40806005986 */ /* 0x0003e8000c10192c */
[----:B0-----:R-:W3:Y:S04]  /*2b1b0*/  LDL.LU R3, [R1+0x64] ;  /* 0x0000640001037983 */ /* 0x001ee80000300800 */
[----:B-1----:R-:W5:Y:S01]  /*2b1c0*/  LDL.LU R8, [R1+0x68] ;  /* 0x0000680001087983 */ /* 0x002f620000300800 */
[----:B------:R-:W-:-:S02]  /*2b1d0*/  ISETP.GT.AND P6, PT, R0, 0x30, P3 ;  /* 0x000000300000780c */ /* 0x000fc40001fc4270 */
[C---:B------:R-:W-:Y:S02]  /*2b1e0*/  ISETP.GT.AND P0, PT, R0.reuse, 0x31, P3 ;  /* 0x000000310000780c */ /* 0x040fe40001f04270 */
[----:B------:R-:W-:Y:S01]  /*2b1f0*/  ISETP.GT.AND P1, PT, R0, 0x30, P2 ;  /* 0x000000300000780c */ /* 0x000fe20001724270 */
[----:B----4-:R-:W-:-:S08]  /*2b200*/  FMUL R9, R9, R2 ;  /* 0x0000000209097220 */ /* 0x010fd00000400000 */
[----:B------:R0:W-:Y:S04]  /*2b210*/  @P6 STG.E desc[UR44][R4.64+0xc0], R9 ;  /* 0x0000c00904006986 */ /* 0x0001e8000c10192c */
[----:B0-----:R-:W4:Y:S01]  /*2b220*/  LDL.LU R9, [R1+0x74] ;  /* 0x0000740001097983 */ /* 0x001f220000300800 */
[-C--:B---3--:R-:W-:Y:S01]  /*2b230*/  FMUL R3, R3, R2.reuse ;  /* 0x0000000203037220 */ /* 0x088fe20000400000 */
[----:B-----5:R-:W-:-:S04]  /*2b240*/  FMUL R8, R8, R2 ;  /* 0x0000000208087220 */ /* 0x020fc80000400000 */
[----:B------:R0:W-:Y:S04]  /*2b250*/  @P0 STG.E desc[UR44][R4.64+0xc4], R3 ;  /* 0x0000c40304000986 */ /* 0x0001e8000c10192c */
[----:B------:R1:W-:Y:S04]  /*2b260*/  @P1 STG.E desc[UR44][R6.64+0xc0], R8 ;  /* 0x0000c00806001986 */ /* 0x0003e8000c10192c */
[----:B0-----:R-:W3:Y:S04]  /*2b270*/  LDL.LU R3, [R1+0x6c] ;  /* 0x00006c0001037983 */ /* 0x001ee80000300800 */
[----:B-1----:R-:W5:Y:S01]  /*2b280*/  LDL.LU R8, [R1+0x70] ;  /* 0x0000700001087983 */ /* 0x002f620000300800 */
[----:B------:R-:W-:-:S02]  /*2b290*/  ISETP.GT.AND P4, PT, R0, 0x31, P2 ;  /* 0x000000310000780c */ /* 0x000fc40001784270 */
[C---:B------:R-:W-:Y:S02]  /*2b2a0*/  ISETP.GT.AND P5, PT, R0.reuse, 0x38, P3 ;  /* 0x000000380000780c */ /* 0x040fe40001fa4270 */
[----:B------:R-:W-:Y:S01]  /*2b2b0*/  ISETP.GT.AND P6, PT, R0, 0x39, P3 ;  /* 0x000000390000780c */ /* 0x000fe20001fc4270 */
[-C--:B----4-:R-:W-:Y:S01]  /*2b2c0*/  FMUL R9, R9, R2.reuse ;  /* 0x0000000209097220 */ /* 0x090fe20000400000 */
[-C--:B---3--:R-:W-:Y:S01]  /*2b2d0*/  FMUL R3, R3, R2.reuse ;  /* 0x0000000203037220 */ /* 0x088fe20000400000 */
[----:B-----5:R-:W-:-:S06]  /*2b2e0*/  FMUL R8, R8, R2 ;  /* 0x0000000208087220 */ /* 0x020fcc0000400000 */
[----:B------:R0:W-:Y:S04]  /*2b2f0*/  @P4 STG.E desc[UR44][R6.64+0xc4], R3 ;  /* 0x0000c40306004986 */ /* 0x0001e8000c10192c */
[----:B------:R1:W-:Y:S04]  /*2b300*/  @P5 STG.E desc[UR44][R4.64+0xe0], R8 ;  /* 0x0000e00804005986 */ /* 0x0003e8000c10192c */
[----:B0-----:R-:W3:Y:S04]  /*2b310*/  LDL.LU R3, [R1+0x78] ;  /* 0x0000780001037983 */ /* 0x001ee80000300800 */
[----:B-1----:R-:W4:Y:S04]  /*2b320*/  LDL.LU R8, [R1+0x7c] ;  /* 0x00007c0001087983 */ /* 0x002f280000300800 */
[----:B------:R0:W-:Y:S04]  /*2b330*/  @P6 STG.E desc[UR44][R4.64+0xe4], R9 ;  /* 0x0000e40904006986 */ /* 0x0001e8000c10192c */
[----:B0-----:R-:W5:Y:S01]  /*2b340*/  LDL.LU R9, [R1+0x80] ;  /* 0x0000800001097983 */ /* 0x001f620000300800 */
[----:B------:R-:W-:-:S02]  /*2b350*/  ISETP.GT.AND P0, PT, R0, 0x38, P2 ;  /* 0x000000380000780c */ /* 0x000fc40001704270 */
[C---:B------:R-:W-:Y:S02]  /*2b360*/  ISETP.GT.AND P1, PT, R0.reuse, 0x39, P2 ;  /* 0x000000390000780c */ /* 0x040fe40001724270 */
[C---:B------:R-:W-:Y:S02]  /*2b370*/  ISETP.GT.AND P4, PT, R0.reuse, 0x40, P3 ;  /* 0x000000400000780c */ /* 0x040fe40001f84270 */
[C---:B------:R-:W-:Y:S02]  /*2b380*/  ISETP.GT.AND P5, PT, R0.reuse, 0x41, P3 ;  /* 0x000000410000780c */ /* 0x040fe40001fa4270 */
[----:B------:R-:W-:Y:S01]  /*2b390*/  ISETP.GT.AND P6, PT, R0, 0x40, P2 ;  /* 0x000000400000780c */ /* 0x000fe200017c4270 */
[-C--:B------:R-:W-:Y:S01]  /*2b3a0*/  FMUL R11, R11, R2.reuse ;  /* 0x000000020b0b7220 */ /* 0x080fe20000400000 */
[-C--:B------:R-:W-:Y:S01]  /*2b3b0*/  FMUL R13, R13, R2.reuse ;  /* 0x000000020d0d7220 */ /* 0x080fe20000400000 */
[-C--:B------:R-:W-:Y:S01]  /*2b3c0*/  FMUL R15, R15, R2.reuse ;  /* 0x000000020f0f7220 */ /* 0x080fe20000400000 */
[----:B------:R-:W-:Y:S01]  /*2b3d0*/  USHF.L.U32 UR12, UR8, 0x9, URZ ;  /* 0x00000009080c7899 */ /* 0x000fe2000800063f */
[-C--:B---3--:R-:W-:Y:S01]  /*2b3e0*/  FMUL R3, R3, R2.reuse ;  /* 0x0000000203037220 */ /* 0x088fe20000400000 */
[----:B----4-:R-:W-:-:S04]  /*2b3f0*/  FMUL R8, R8, R2 ;  /* 0x0000000208087220 */ /* 0x010fc80000400000 */
[----:B------:R2:W-:Y:S04]  /*2b400*/  @P0 STG.E desc[UR44][R6.64+0xe0], R3 ;  /* 0x0000e00306000986 */ /* 0x0005e8000c10192c */
[----:B------:R5:W-:Y:S01]  /*2b410*/  @P1 STG.E desc[UR44][R6.64+0xe4], R8 ;  /* 0x0000e40806001986 */ /* 0x000be2000c10192c */
[C---:B------:R-:W-:Y:S02]  /*2b420*/  ISETP.GT.AND P0, PT, R0.reuse, 0x41, P2 ;  /* 0x000000410000780c */ /* 0x040fe40001704270 */
[----:B------:R-:W-:Y:S01]  /*2b430*/  ISETP.GT.AND P1, PT, R0, 0x48, P3 ;  /* 0x000000480000780c */ /* 0x000fe20001f24270 */
[-C--:B--2---:R-:W-:Y:S01]  /*2b440*/  FMUL R3, R10, R2.reuse ;  /* 0x000000020a037220 */ /* 0x084fe20000400000 */
[-C--:B-----5:R-:W-:Y:S01]  /*2b450*/  FMUL R8, R9, R2.reuse ;  /* 0x0000000209087220 */ /* 0x0a0fe20000400000 */
[----:B------:R-:W-:-:S04]  /*2b460*/  FMUL R9, R235, R2 ;  /* 0x00000002eb097220 */ /* 0x000fc80000400000 */
[----:B------:R-:W-:Y:S01]  /*2b470*/  @P4 STG.E desc[UR44][R4.64+0x100], R8 ;  /* 0x0001000804004986 */ /* 0x000fe2000c10192c */
[----:B------:R-:W-:-:S03]  /*2b480*/  ISETP.GT.AND P4, PT, R0, 0x49, P3 ;  /* 0x000000490000780c */ /* 0x000fc60001f84270 */
[----:B------:R0:W-:Y:S01]  /*2b490*/  @P5 STG.E desc[UR44][R4.64+0x104], R3 ;  /* 0x0001040304005986 */ /* 0x0001e2000c10192c */
[----:B------:R-:W-:-:S03]  /*2b4a0*/  ISETP.GT.AND P5, PT, R0, 0x48, P2 ;  /* 0x000000480000780c */ /* 0x000fc600017a4270 */
[----:B------:R1:W-:Y:S01]  /*2b4b0*/  @P6 STG.E desc[UR44][R6.64+0x100], R9 ;  /* 0x0001000906006986 */ /* 0x0003e2000c10192c */
[----:B------:R-:W-:-:S03]  /*2b4c0*/  ISETP.GT.AND P6, PT, R0, 0x49, P2 ;  /* 0x000000490000780c */ /* 0x000fc600017c4270 */
[----:B------:R2:W-:Y:S01]  /*2b4d0*/  @P0 STG.E desc[UR44][R6.64+0x104], R11 ;  /* 0x0001040b06000986 */ /* 0x0005e2000c10192c */
[----:B0-----:R-:W-:-:S03]  /*2b4e0*/  FMUL R3, R234, R2 ;  /* 0x00000002ea037220 */ /* 0x001fc60000400000 */
[----:B------:R0:W-:Y:S01]  /*2b4f0*/  @P1 STG.E desc[UR44][R4.64+0x120], R13 ;  /* 0x0001200d04001986 */ /* 0x0001e2000c10192c */
[C---:B------:R-:W-:Y:S01]  /*2b500*/  ISETP.GT.AND P0, PT, R0.reuse, 0x50, P3 ;  /* 0x000000500000780c */ /* 0x040fe20001f04270 */
[----:B-1----:R-:W-:Y:S01]  /*2b510*/  FMUL R9, R233, R2 ;  /* 0x00000002e9097220 */ /* 0x002fe20000400000 */
[C---:B------:R-:W-:Y:S01]  /*2b520*/  ISETP.GT.AND P1, PT, R0.reuse, 0x51, P3 ;  /* 0x000000510000780c */ /* 0x040fe20001f24270 */
[----:B------:R1:W-:Y:S01]  /*2b530*/  @P4 STG.E desc[UR44][R4.64+0x124], R3 ;  /* 0x0001240304004986 */ /* 0x0003e2000c10192c */
[----:B------:R-:W-:-:S03]  /*2b540*/  ISETP.GT.AND P4, PT, R0, 0x50, P2 ;  /* 0x000000500000780c */ /* 0x000fc60001784270 */
[----:B------:R3:W-:Y:S01]  /*2b550*/  @P5 STG.E desc[UR44][R6.64+0x120], R9 ;  /* 0x0001200906005986 */ /* 0x0007e2000c10192c */
[----:B------:R-:W-:-:S03]  /*2b560*/  ISETP.GT.AND P5, PT, R0, 0x51, P2 ;  /* 0x000000510000780c */ /* 0x000fc600017a4270 */
[----:B------:R4:W-:Y:S01]  /*2b570*/  @P6 STG.E desc[UR44][R6.64+0x124], R15 ;  /* 0x0001240f06006986 */ /* 0x0009e2000c10192c */
[----:B------:R-:W-:Y:S01]  /*2b580*/  ISETP.GT.AND P6, PT, R0, 0x58, P3 ;  /* 0x000000580000780c */ /* 0x000fe20001fc4270 */
[-C--:B--2---:R-:W-:Y:S01]  /*2b590*/  FMUL R11, R232, R2.reuse ;  /* 0x00000002e80b7220 */ /* 0x084fe20000400000 */
[-C--:B0-----:R-:W-:Y:S01]  /*2b5a0*/  FMUL R13, R231, R2.reuse ;  /* 0x00000002e70d7220 */ /* 0x081fe20000400000 */
[----:B-1----:R-:W-:-:S03]  /*2b5b0*/  FMUL R3, R230, R2 ;  /* 0x00000002e6037220 */ /* 0x002fc60000400000 */
[----:B------:R0:W-:Y:S01]  /*2b5c0*/  @P0 STG.E desc[UR44][R4.64+0x140], R11 ;  /* 0x0001400b04000986 */ /* 0x0001e2000c10192c */
[-C--:B---3--:R-:W-:Y:S01]  /*2b5d0*/  FMUL R9, R229, R2.reuse ;  /* 0x00000002e5097220 */ /* 0x088fe20000400000 */
[----:B------:R-:W-:Y:S02]  /*2b5e0*/  ISETP.GT.AND P0, PT, R0, 0x59, P3 ;  /* 0x000000590000780c */ /* 0x000fe40001f04270 */
[----:B------:R1:W-:Y:S01]  /*2b5f0*/  @P1 STG.E desc[UR44][R4.64+0x144], R13 ;  /* 0x0001440d04001986 */ /* 0x0003e2000c10192c */
[----:B----4-:R-:W-:Y:S01]  /*2b600*/  FMUL R15, R228, R2 ;  /* 0x00000002e40f7220 */ /* 0x010fe20000400000 */
[C---:B------:R-:W-:Y:S02]  /*2b610*/  ISETP.GT.AND P1, PT, R0.reuse, 0x58, P2 ;  /* 0x000000580000780c */ /* 0x040fe40001724270 */
[----:B------:R2:W-:Y:S01]  /*2b620*/  @P4 STG.E desc[UR44][R6.64+0x140], R3 ;  /* 0x0001400306004986 */ /* 0x0005e2000c10192c */
[----:B------:R-:W-:-:S03]  /*2b630*/  ISETP.GT.AND P4, PT, R0, 0x59, P2 ;  /* 0x000000590000780c */ /* 0x000fc60001784270 */
[----:B------:R3:W-:Y:S01]  /*2b640*/  @P5 STG.E desc[UR44][R6.64+0x144], R9 ;  /* 0x0001440906005986 */ /* 0x0007e2000c10192c */
[----:B------:R-:W-:-:S03]  /*2b650*/  ISETP.GT.AND P5, PT, R0, 0x60, P3 ;  /* 0x000000600000780c */ /* 0x000fc60001fa4270 */
[----:B------:R4:W-:Y:S01]  /*2b660*/  @P6 STG.E desc[UR44][R4.64+0x160], R15 ;  /* 0x0001600f04006986 */ /* 0x0009e2000c10192c */
[----:B------:R-:W-:Y:S01]  /*2b670*/  ISETP.GT.AND P6, PT, R0, 0x61, P3 ;  /* 0x000000610000780c */ /* 0x000fe20001fc4270 */
[-C--:B0-----:R-:W-:Y:S01]  /*2b680*/  FMUL R11, R227, R2.reuse ;  /* 0x00000002e30b7220 */ /* 0x081fe20000400000 */
[-C--:B-1----:R-:W-:Y:S01]  /*2b690*/  FMUL R13, R226, R2.reuse ;  /* 0x00000002e20d7220 */ /* 0x082fe20000400000 */
[----:B--2---:R-:W-:-:S03]  /*2b6a0*/  FMUL R3, R225, R2 ;  /* 0x00000002e1037220 */ /* 0x004fc60000400000 */
[----:B------:R0:W-:Y:S01]  /*2b6b0*/  @P0 STG.E desc[UR44][R4.64+0x164], R11 ;  /* 0x0001640b04000986 */ /* 0x0001e2000c10192c */
[-C--:B---3--:R-:W-:Y:S01]  /*2b6c0*/  FMUL R9, R224, R2.reuse ;  /* 0x00000002e0097220 */ /* 0x088fe20000400000 */
[C---:B------:R-:W-:Y:S02]  /*2b6d0*/  ISETP.GT.AND P0, PT, R0.reuse, 0x60, P2 ;  /* 0x000000600000780c */ /* 0x040fe40001704270 */
        /* <DEDUP_REMOVED lines=217> */
[----:B------:R-:W-:Y:S01]  /*2c470*/  @P6 STG.E desc[UR44][R6.64+0x3a4], R15 ;  /* 0x0003a40f06006986 */ /* 0x000fe2000c10192c */
[C---:B------:R-:W-:Y:S01]  /*2c480*/  ISETP.GT.AND P6, PT, R0.reuse, 0xf8, P3 ;  /* 0x000000f80000780c */ /* 0x040fe20001fc4270 */
[-C--:B0-----:R-:W-:Y:S01]  /*2c490*/  FMUL R11, R23, R2.reuse ;  /* 0x00000002170b7220 */ /* 0x081fe20000400000 */
[----:B------:R-:W-:Y:S01]  /*2c4a0*/  ISETP.GT.AND P3, PT, R0, 0xf9, P3 ;  /* 0x000000f90000780c */ /* 0x000fe20001f64270 */
[-C--:B-1----:R-:W-:Y:S01]  /*2c4b0*/  FMUL R13, R22, R2.reuse ;  /* 0x00000002160d7220 */ /* 0x082fe20000400000 */
[-C--:B--2---:R-:W-:Y:S02]  /*2c4c0*/  FMUL R3, R21, R2.reuse ;  /* 0x0000000215037220 */ /* 0x084fe40000400000 */
[----:B------:R0:W-:Y:S01]  /*2c4d0*/  @P0 STG.E desc[UR44][R4.64+0x3c0], R11 ;  /* 0x0003c00b04000986 */ /* 0x0001e2000c10192c */
[----:B---3--:R-:W-:-:S03]  /*2c4e0*/  FMUL R9, R20, R2 ;  /* 0x0000000214097220 */ /* 0x008fc60000400000 */
[----:B------:R1:W-:Y:S04]  /*2c4f0*/  @P1 STG.E desc[UR44][R4.64+0x3c4], R13 ;  /* 0x0003c40d04001986 */ /* 0x0003e8000c10192c */
[----:B------:R2:W-:Y:S01]  /*2c500*/  @P4 STG.E desc[UR44][R6.64+0x3c0], R3 ;  /* 0x0003c00306004986 */ /* 0x0005e2000c10192c */
[----:B------:R-:W-:Y:S01]  /*2c510*/  ISETP.GT.AND P4, PT, R0, 0xf8, P2 ;  /* 0x000000f80000780c */ /* 0x000fe20001784270 */
[-C--:B0-----:R-:W-:Y:S02]  /*2c520*/  FMUL R11, R19, R2.reuse ;  /* 0x00000002130b7220 */ /* 0x081fe40000400000 */
[----:B------:R0:W-:Y:S01]  /*2c530*/  @P5 STG.E desc[UR44][R6.64+0x3c4], R9 ;  /* 0x0003c40906005986 */ /* 0x0001e2000c10192c */
[----:B------:R-:W-:Y:S02]  /*2c540*/  @P3 IMAD.MOV.U32 R10, RZ, RZ, R4 ;  /* 0x000000ffff0a3224 */ /* 0x000fe400078e0004 */
[-C--:B-1----:R-:W-:Y:S01]  /*2c550*/  FMUL R13, R18, R2.reuse ;  /* 0x00000002120d7220 */ /* 0x082fe20000400000 */
[----:B------:R1:W-:Y:S01]  /*2c560*/  @P6 STG.E desc[UR44][R4.64+0x3e0], R11 ;  /* 0x0003e00b04006986 */ /* 0x0003e2000c10192c */
[----:B------:R-:W-:Y:S01]  /*2c570*/  ISETP.GT.AND P1, PT, R17, 0x80, PT ;  /* 0x000000801100780c */ /* 0x000fe20003f24270 */
[----:B------:R-:W-:Y:S01]  /*2c580*/  USHF.L.U64.HI UR11, UR8, 0x9, UR9 ;  /* 0x00000009080b7899 */ /* 0x000fe20008010209 */
[----:B------:R-:W-:Y:S01]  /*2c590*/  ISETP.GT.AND P2, PT, R0, 0xf9, P2 ;  /* 0x000000f90000780c */ /* 0x000fe20001744270 */
[----:B--2---:R-:W-:Y:S01]  /*2c5a0*/  FMUL R3, R14, R2 ;  /* 0x000000020e037220 */ /* 0x004fe20000400000 */
[----:B0-----:R-:W-:Y:S01]  /*2c5b0*/  IMAD.U32 R9, RZ, RZ, UR12 ;  /* 0x0000000cff097e24 */ /* 0x001fe2000f8e00ff */
[----:B-1----:R-:W-:-:S02]  /*2c5c0*/  @P3 MOV R11, R5 ;  /* 0x00000005000b3202 */ /* 0x002fc40000000f00 */
[----:B------:R-:W-:-:S03]  /*2c5d0*/  ISETP.GT.AND P0, PT, R17, 0x88, PT ;  /* 0x000000881100780c */ /* 0x000fc60003f04270 */
[----:B------:R0:W-:Y:S01]  /*2c5e0*/  @P3 STG.E desc[UR44][R10.64+0x3e4], R13 ;  /* 0x0003e40d0a003986 */ /* 0x0001e2000c10192c */
[----:B------:R-:W-:Y:S01]  /*2c5f0*/  ISETP.GT.AND P3, PT, R0, RZ, P1 ;  /* 0x000000ff0000720c */ /* 0x000fe20000f64270 */
[-C--:B------:R-:W-:Y:S01]  /*2c600*/  FMUL R15, R12, R2.reuse ;  /* 0x000000020c0f7220 */ /* 0x080fe20000400000 */
[----:B------:R-:W-:Y:S01]  /*2c610*/  MOV R17, UR11 ;  /* 0x0000000b00117c02 */ /* 0x000fe20008000f00 */
[----:B------:R1:W-:Y:S01]  /*2c620*/  @P4 STG.E desc[UR44][R6.64+0x3e0], R3 ;  /* 0x0003e00306004986 */ /* 0x0003e2000c10192c */
[C---:B------:R-:W-:Y:S02]  /*2c630*/  IADD3 R8, P5, P6, R4.reuse, UR5, R9 ;  /* 0x0000000504087c10 */ /* 0x040fe4000febe009 */
[----:B------:R-:W-:Y:S02]  /*2c640*/  IADD3 R4, P4, R4, UR12, RZ ;  /* 0x0000000c04047c10 */ /* 0x000fe4000ff9e0ff */
[C---:B------:R-:W-:Y:S01]  /*2c650*/  IADD3.X R9, R5.reuse, UR4, R17, P5, P6 ;  /* 0x0000000405097c10 */ /* 0x040fe2000afec411 */
[----:B------:R2:W-:Y:S01]  /*2c660*/  @P2 STG.E desc[UR44][R6.64+0x3e4], R15 ;  /* 0x0003e40f06002986 */ /* 0x0005e2000c10192c */
[----:B------:R-:W-:Y:S01]  /*2c670*/  ISETP.GT.AND P5, PT, R0, 0x1, P1 ;  /* 0x000000010000780c */ /* 0x000fe20000fa4270 */
[----:B0-----:R-:W-:Y:S01]  /*2c680*/  FMUL R13, R24, R2 ;  /* 0x00000002180d7220 */ /* 0x001fe20000400000 */
[----:B------:R-:W-:-:S02]  /*2c690*/  IADD3.X R5, R5, UR11, RZ, P4, !PT ;  /* 0x0000000b05057c10 */ /* 0x000fc4000a7fe4ff */
[C---:B------:R-:W-:Y:S02]  /*2c6a0*/  ISETP.GT.AND P2, PT, R0.reuse, RZ, P0 ;  /* 0x000000ff0000720c */ /* 0x040fe40000744270 */
[----:B------:R-:W-:Y:S01]  /*2c6b0*/  ISETP.GT.AND P4, PT, R0, 0x1, P0 ;  /* 0x000000010000780c */ /* 0x000fe20000784270 */
[----:B------:R0:W-:Y:S01]  /*2c6c0*/  @P3 STG.E desc[UR44][R4.64], R13 ;  /* 0x0000000d04003986 */ /* 0x0001e2000c10192c */
[----:B------:R-:W-:Y:S02]  /*2c6d0*/  IADD3 R10, P6, R4, UR5, RZ ;  /* 0x00000005040a7c10 */ /* 0x000fe4000ffde0ff */
[----:B------:R-:W-:Y:S01]  /*2c6e0*/  ISETP.GT.AND P3, PT, R0, 0x8, P1 ;  /* 0x000000080000780c */ /* 0x000fe20000f64270 */
[-C--:B------:R-:W-:Y:S01]  /*2c6f0*/  FMUL R25, R25, R2.reuse ;  /* 0x0000000219197220 */ /* 0x080fe20000400000 */
[----:B------:R-:W-:Y:S01]  /*2c700*/  IADD3.X R11, R5, UR4, RZ, P6, !PT ;  /* 0x00000004050b7c10 */ /* 0x000fe2000b7fe4ff */
[-C--:B-1----:R-:W-:Y:S01]  /*2c710*/  FMUL R3, R26, R2.reuse ;  /* 0x000000021a037220 */ /* 0x082fe20000400000 */
[-C--:B------:R-:W-:Y:S01]  /*2c720*/  FMUL R27, R27, R2.reuse ;  /* 0x000000021b1b7220 */ /* 0x080fe20000400000 */
[----:B--2---:R-:W-:Y:S01]  /*2c730*/  FMUL R15, R28, R2 ;  /* 0x000000021c0f7220 */ /* 0x004fe20000400000 */
[----:B------:R-:W-:Y:S01]  /*2c740*/  @P5 STG.E desc[UR44][R4.64+0x4], R25 ;  /* 0x0000041904005986 */ /* 0x000fe2000c10192c */
[----:B------:R-:W-:-:S03]  /*2c750*/  ISETP.GT.AND P5, PT, R0, 0x9, P1 ;  /* 0x000000090000780c */ /* 0x000fc60000fa4270 */
[----:B------:R1:W-:Y:S01]  /*2c760*/  @P2 STG.E desc[UR44][R10.64], R3 ;  /* 0x000000030a002986 */ /* 0x0003e2000c10192c */
[----:B------:R-:W-:-:S03]  /*2c770*/  ISETP.GT.AND P2, PT, R0, 0x8, P0 ;  /* 0x000000080000780c */ /* 0x000fc60000744270 */
[----:B------:R2:W-:Y:S01]  /*2c780*/  @P4 STG.E desc[UR44][R10.64+0x4], R27 ;  /* 0x0000041b0a004986 */ /* 0x0005e2000c10192c */
[----:B------:R-:W-:-:S03]  /*2c790*/  FMUL R29, R29, R2 ;  /* 0x000000021d1d7220 */ /* 0x000fc60000400000 */
[----:B------:R-:W-:Y:S01]  /*2c7a0*/  @P3 STG.E desc[UR44][R4.64+0x20], R15 ;  /* 0x0000200f04003986 */ /* 0x000fe2000c10192c */
[----:B------:R-:W-:Y:S01]  /*2c7b0*/  IADD3 R6, P3, R4, UR5, RZ ;  /* 0x0000000504067c10 */ /* 0x000fe2000ff7e0ff */
[----:B0-----:R-:W-:Y:S01]  /*2c7c0*/  FMUL R13, R30, R2 ;  /* 0x000000021e0d7220 */ /* 0x001fe20000400000 */
[C---:B------:R-:W-:Y:S02]  /*2c7d0*/  ISETP.GT.AND P6, PT, R0.reuse, 0x10, P0 ;  /* 0x000000100000780c */ /* 0x040fe400007c4270 */
[----:B------:R-:W-:Y:S01]  /*2c7e0*/  IADD3.X R7, R5, UR4, RZ, P3, !PT ;  /* 0x0000000405077c10 */ /* 0x000fe20009ffe4ff */
[----:B------:R-:W-:Y:S01]  /*2c7f0*/  @P5 STG.E desc[UR44][R4.64+0x24], R29 ;  /* 0x0000241d04005986 */ /* 0x000fe2000c10192c */
[C---:B------:R-:W-:Y:S02]  /*2c800*/  ISETP.GT.AND P4, PT, R0.reuse, 0x9, P0 ;  /* 0x000000090000780c */ /* 0x040fe40000784270 */
[C---:B------:R-:W-:Y:S01]  /*2c810*/  ISETP.GT.AND P3, PT, R0.reuse, 0x10, P1 ;  /* 0x000000100000780c */ /* 0x040fe20000f64270 */
[----:B------:R0:W-:Y:S01]  /*2c820*/  @P2 STG.E desc[UR44][R6.64+0x20], R13 ;  /* 0x0000200d06002986 */ /* 0x0001e2000c10192c */
[----:B------:R-:W-:-:S02]  /*2c830*/  ISETP.GT.AND P5, PT, R0, 0x11, P1 ;  /* 0x000000110000780c */ /* 0x000fc40000fa4270 */
[----:B------:R-:W-:Y:S01]  /*2c840*/  ISETP.GT.AND P2, PT, R0, 0x11, P0 ;  /* 0x000000110000780c */ /* 0x000fe20000744270 */
[-C--:B------:R-:W-:Y:S01]  /*2c850*/  FMUL R31, R31, R2.reuse ;  /* 0x000000021f1f7220 */ /* 0x080fe20000400000 */
[-C--:B-1----:R-:W-:Y:S01]  /*2c860*/  FMUL R3, R32, R2.reuse ;  /* 0x0000000220037220 */ /* 0x082fe20000400000 */
[-C--:B------:R-:W-:Y:S01]  /*2c870*/  FMUL R33, R33, R2.reuse ;  /* 0x0000000221217220 */ /* 0x080fe20000400000 */
[-C--:B--2---:R-:W-:Y:S01]  /*2c880*/  FMUL R11, R34, R2.reuse ;  /* 0x00000002220b7220 */ /* 0x084fe20000400000 */
[----:B0-----:R-:W-:Y:S01]  /*2c890*/  @P6 IMAD.MOV.U32 R6, RZ, RZ, R8 ;  /* 0x000000ffff066224 */ /* 0x001fe200078e0008 */
[----:B------:R-:W-:Y:S01]  /*2c8a0*/  @P6 MOV R7, R9 ;  /* 0x0000000900076202 */ /* 0x000fe20000000f00 */
[----:B------:R-:W-:Y:S01]  /*2c8b0*/  @P4 STG.E desc[UR44][R8.64+0x24], R31 ;  /* 0x0000241f08004986 */ /* 0x000fe2000c10192c */
[----:B------:R-:W-:-:S03]  /*2c8c0*/  FMUL R35, R35, R2 ;  /* 0x0000000223237220 */ /* 0x000fc60000400000 */
[----:B------:R-:W-:Y:S04]  /*2c8d0*/  @P3 STG.E desc[UR44][R4.64+0x40], R3 ;  /* 0x0000400304003986 */ /* 0x000fe8000c10192c */
[----:B------:R-:W-:Y:S01]  /*2c8e0*/  @P5 STG.E desc[UR44][R4.64+0x44], R33 ;  /* 0x0000442104005986 */ /* 0x000fe2000c10192c */
[----:B------:R-:W-:-:S03]  /*2c8f0*/  ISETP.GT.AND P5, PT, R0, 0x18, P0 ;  /* 0x000000180000780c */ /* 0x000fc600007a4270 */
[----:B------:R0:W-:Y:S01]  /*2c900*/  @P6 STG.E desc[UR44][R6.64+0x40], R11 ;  /* 0x0000400b06006986 */ /* 0x0001e2000c10192c */
[C---:B------:R-:W-:Y:S02]  /*2c910*/  ISETP.GT.AND P3, PT, R0.reuse, 0x18, P1 ;  /* 0x000000180000780c */ /* 0x040fe40000f64270 */
[----:B------:R-:W-:Y:S01]  /*2c920*/  ISETP.GT.AND P4, PT, R0, 0x19, P1 ;  /* 0x000000190000780c */ /* 0x000fe20000f84270 */
[----:B0-----:R-:W-:Y:S01]  /*2c930*/  @P2 IMAD.MOV.U32 R6, RZ, RZ, R8 ;  /* 0x000000ffff062224 */ /* 0x001fe200078e0008 */
[----:B------:R-:W-:-:S05]  /*2c940*/  @P2 MOV R7, R9 ;  /* 0x0000000900072202 */ /* 0x000fca0000000f00 */
[----:B------:R0:W-:Y:S01]  /*2c950*/  @P2 STG.E desc[UR44][R6.64+0x44], R35 ;  /* 0x0000442306002986 */ /* 0x0001e2000c10192c */
[----:B------:R-:W-:Y:S01]  /*2c960*/  ISETP.GT.AND P2, PT, R0, 0x19, P0 ;  /* 0x000000190000780c */ /* 0x000fe20000744270 */
[-C--:B------:R-:W-:Y:S01]  /*2c970*/  FMUL R13, R36, R2.reuse ;  /* 0x00000002240d7220 */ /* 0x080fe20000400000 */
[-C--:B------:R-:W-:Y:S01]  /*2c980*/  FMUL R37, R37, R2.reuse ;  /* 0x0000000225257220 */ /* 0x080fe20000400000 */
[-C--:B------:R-:W-:Y:S01]  /*2c990*/  FMUL R3, R38, R2.reuse ;  /* 0x0000000226037220 */ /* 0x080fe20000400000 */
[C---:B------:R-:W-:Y:S02]  /*2c9a0*/  ISETP.GT.AND P6, PT, R0.reuse, 0x21, P1 ;  /* 0x000000210000780c */ /* 0x040fe40000fc4270 */
[----:B------:R-:W-:Y:S01]  /*2c9b0*/  @P3 STG.E desc[UR44][R4.64+0x60], R13 ;  /* 0x0000600d04003986 */ /* 0x000fe2000c10192c */
[--C-:B0-----:R-:W-:Y:S01]  /*2c9c0*/  @P5 IMAD.MOV.U32 R6, RZ, RZ, R8.reuse ;  /* 0x000000ffff065224 */ /* 0x101fe200078e0008 */
[-C--:B------:R-:W-:Y:S02]  /*2c9d0*/  @P5 MOV R7, R9.reuse ;  /* 0x0000000900075202 */ /* 0x080fe40000000f00 */
[----:B------:R-:W-:Y:S01]  /*2c9e0*/  @P4 STG.E desc[UR44][R4.64+0x64], R37 ;  /* 0x0000642504004986 */ /* 0x000fe2000c10192c */
[C---:B------:R-:W-:Y:S01]  /*2c9f0*/  ISETP.GT.AND P3, PT, R0.reuse, 0x20, P1 ;  /* 0x000000200000780c */ /* 0x040fe20000f64270 */
[-C--:B------:R-:W-:Y:S01]  /*2ca00*/  FMUL R39, R39, R2.reuse ;  /* 0x0000000227277220 */ /* 0x080fe20000400000 */
[----:B------:R-:W-:Y:S01]  /*2ca10*/  ISETP.GT.AND P4, PT, R0, 0x20, P0 ;  /* 0x000000200000780c */ /* 0x000fe20000784270 */
[----:B------:R0:W-:Y:S01]  /*2ca20*/  @P5 STG.E desc[UR44][R6.64+0x60], R3 ;  /* 0x0000600306005986 */ /* 0x0001e2000c10192c */
[-C--:B------:R-:W-:Y:S01]  /*2ca30*/  FMUL R11, R40, R2.reuse ;  /* 0x00000002280b7220 */ /* 0x080fe20000400000 */
[----:B------:R-:W-:Y:S01]  /*2ca40*/  FMUL R41, R41, R2 ;  /* 0x0000000229297220 */ /* 0x000fe20000400000 */
[----:B0-----:R-:W-:Y:S01]  /*2ca50*/  @P2 IMAD.MOV.U32 R6, RZ, RZ, R8 ;  /* 0x000000ffff062224 */ /* 0x001fe200078e0008 */
[----:B------:R-:W-:-:S05]  /*2ca60*/  @P2 MOV R7, R9 ;  /* 0x0000000900072202 */ /* 0x000fca0000000f00 */
[----:B------:R0:W-:Y:S01]  /*2ca70*/  @P2 STG.E desc[UR44][R6.64+0x64], R39 ;  /* 0x0000642706002986 */ /* 0x0001e2000c10192c */
[----:B------:R-:W-:Y:S01]  /*2ca80*/  ISETP.GT.AND P2, PT, R0, 0x21, P0 ;  /* 0x000000210000780c */ /* 0x000fe20000744270 */
[----:B------:R-:W-:Y:S01]  /*2ca90*/  FMUL R13, R42, R2 ;  /* 0x000000022a0d7220 */ /* 0x000fe20000400000 */
[C---:B------:R-:W-:Y:S01]  /*2caa0*/  ISETP.GT.AND P5, PT, R0.reuse, 0x29, P1 ;  /* 0x000000290000780c */ /* 0x040fe20000fa4270 */
[----:B------:R1:W-:Y:S01]  /*2cab0*/  @P3 STG.E desc[UR44][R4.64+0x80], R11 ;  /* 0x0000800b04003986 */ /* 0x0003e2000c10192c */
[----:B------:R-:W-:-:S03]  /*2cac0*/  ISETP.GT.AND P3, PT, R0, 0x28, P1 ;  /* 0x000000280000780c */ /* 0x000fc60000f64270 */
[----:B------:R-:W-:Y:S01]  /*2cad0*/  @P6 STG.E desc[UR44][R4.64+0x84], R41 ;  /* 0x0000842904006986 */ /* 0x000fe2000c10192c */
[----:B------:R-:W-:Y:S01]  /*2cae0*/  ISETP.GT.AND P6, PT, R0, 0x28, P0 ;  /* 0x000000280000780c */ /* 0x000fe200007c4270 */
[----:B0-----:R-:W-:Y:S01]  /*2caf0*/  @P4 IMAD.MOV.U32 R6, RZ, RZ, R8 ;  /* 0x000000ffff064224 */ /* 0x001fe200078e0008 */
[----:B------:R-:W-:Y:S01]  /*2cb00*/  @P4 MOV R7, R9 ;  /* 0x0000000900074202 */ /* 0x000fe20000000f00 */
[-C--:B------:R-:W-:Y:S01]  /*2cb10*/  FMUL R43, R43, R2.reuse ;  /* 0x000000022b2b7220 */ /* 0x080fe20000400000 */
[----:B------:R-:W-:-:S03]  /*2cb20*/  FMUL R45, R45, R2 ;  /* 0x000000022d2d7220 */ /* 0x000fc60000400000 */
[----:B------:R0:W-:Y:S01]  /*2cb30*/  @P4 STG.E desc[UR44][R6.64+0x80], R13 ;  /* 0x0000800d06004986 */ /* 0x0001e2000c10192c */
[----:B------:R-:W-:Y:S01]  /*2cb40*/  ISETP.GT.AND P4, PT, R0, 0x29, P0 ;  /* 0x000000290000780c */ /* 0x000fe20000784270 */
[-C--:B------:R-:W-:Y:S01]  /*2cb50*/  FMUL R3, R44, R2.reuse ;  /* 0x000000022c037220 */ /* 0x080fe20000400000 */
[----:B-1----:R-:W-:Y:S01]  /*2cb60*/  FMUL R11, R46, R2 ;  /* 0x000000022e0b7220 */ /* 0x002fe20000400000 */
[----:B0-----:R-:W-:Y:S01]  /*2cb70*/  @P2 IMAD.MOV.U32 R6, RZ, RZ, R8 ;  /* 0x000000ffff062224 */ /* 0x001fe200078e0008 */
[----:B------:R-:W-:-:S05]  /*2cb80*/  @P2 MOV R7, R9 ;  /* 0x0000000900072202 */ /* 0x000fca0000000f00 */
[----:B------:R0:W-:Y:S04]  /*2cb90*/  @P2 STG.E desc[UR44][R6.64+0x84], R43 ;  /* 0x0000842b06002986 */ /* 0x0001e8000c10192c */
[----:B------:R-:W-:Y:S01]  /*2cba0*/  @P5 STG.E desc[UR44][R4.64+0xa4], R45 ;  /* 0x0000a42d04005986 */ /* 0x000fe2000c10192c */
[----:B------:R-:W-:-:S03]  /*2cbb0*/  ISETP.GT.AND P5, PT, R0, 0x31, P1 ;  /* 0x000000310000780c */ /* 0x000fc60000fa4270 */
[----:B------:R1:W-:Y:S01]  /*2cbc0*/  @P3 STG.E desc[UR44][R4.64+0xa0], R3 ;  /* 0x0000a00304003986 */ /* 0x0003e2000c10192c */
[C---:B------:R-:W-:Y:S01]  /*2cbd0*/  ISETP.GT.AND P3, PT, R0.reuse, 0x30, P0 ;  /* 0x000000300000780c */ /* 0x040fe20000764270 */
[--C-:B0-----:R-:W-:Y:S01]  /*2cbe0*/  @P6 IMAD.MOV.U32 R6, RZ, RZ, R8.reuse ;  /* 0x000000ffff066224 */ /* 0x101fe200078e0008 */
[-C--:B------:R-:W-:Y:S02]  /*2cbf0*/  @P6 MOV R7, R9.reuse ;  /* 0x0000000900076202 */ /* 0x080fe40000000f00 */
[C---:B------:R-:W-:Y:S01]  /*2cc00*/  ISETP.GT.AND P2, PT, R0.reuse, 0x30, P1 ;  /* 0x000000300000780c */ /* 0x040fe20000f44270 */
[-C--:B------:R-:W-:Y:S02]  /*2cc10*/  FMUL R47, R47, R2.reuse ;  /* 0x000000022f2f7220 */ /* 0x080fe40000400000 */
[----:B------:R0:W-:Y:S01]  /*2cc20*/  @P6 STG.E desc[UR44][R6.64+0xa0], R11 ;  /* 0x0000a00b06006986 */ /* 0x0001e2000c10192c */
[-C--:B------:R-:W-:Y:S01]  /*2cc30*/  FMUL R49, R49, R2.reuse ;  /* 0x0000000231317220 */ /* 0x080fe20000400000 */
[----:B------:R-:W-:Y:S01]  /*2cc40*/  ISETP.GT.AND P6, PT, R0, 0x31, P0 ;  /* 0x000000310000780c */ /* 0x000fe200007c4270 */
[-C--:B------:R-:W-:Y:S01]  /*2cc50*/  FMUL R13, R48, R2.reuse ;  /* 0x00000002300d7220 */ /* 0x080fe20000400000 */
[----:B-1----:R-:W-:Y:S01]  /*2cc60*/  FMUL R3, R50, R2 ;  /* 0x0000000232037220 */ /* 0x002fe20000400000 */
[----:B0-----:R-:W-:Y:S01]  /*2cc70*/  @P4 IMAD.MOV.U32 R6, RZ, RZ, R8 ;  /* 0x000000ffff064224 */ /* 0x001fe200078e0008 */
[----:B------:R-:W-:-:S05]  /*2cc80*/  @P4 MOV R7, R9 ;  /* 0x0000000900074202 */ /* 0x000fca0000000f00 */
[----:B------:R0:W-:Y:S04]  /*2cc90*/  @P4 STG.E desc[UR44][R6.64+0xa4], R47 ;  /* 0x0000a42f06004986 */ /* 0x0001e8000c10192c */
[----:B------:R-:W-:Y:S01]  /*2cca0*/  @P5 STG.E desc[UR44][R4.64+0xc4], R49 ;  /* 0x0000c43104005986 */ /* 0x000fe2000c10192c */
[C---:B------:R-:W-:Y:S02]  /*2ccb0*/  ISETP.GT.AND P5, PT, R0.reuse, 0x38, P0 ;  /* 0x000000380000780c */ /* 0x040fe400007a4270 */
[----:B------:R-:W-:Y:S01]  /*2ccc0*/  ISETP.GT.AND P4, PT, R0, 0x38, P1 ;  /* 0x000000380000780c */ /* 0x000fe20000f84270 */
[----:B------:R1:W-:Y:S01]  /*2ccd0*/  @P2 STG.E desc[UR44][R4.64+0xc0], R13 ;  /* 0x0000c00d04002986 */ /* 0x0003e2000c10192c */
[----:B0-----:R-:W-:Y:S01]  /*2cce0*/  @P3 IMAD.MOV.U32 R6, RZ, RZ, R8 ;  /* 0x000000ffff063224 */ /* 0x001fe200078e0008 */
[----:B------:R-:W-:-:S02]  /*2ccf0*/  @P3 MOV R7, R9 ;  /* 0x0000000900073202 */ /* 0x000fc40000000f00 */
[C---:B------:R-:W-:Y:S01]  /*2cd00*/  ISETP.GT.AND P2, PT, R0.reuse, 0x39, P1 ;  /* 0x000000390000780c */ /* 0x040fe20000f44270 */
[-C--:B------:R-:W-:Y:S02]  /*2cd10*/  FMUL R51, R51, R2.reuse ;  /* 0x0000000233337220 */ /* 0x080fe40000400000 */
[----:B------:R0:W-:Y:S01]  /*2cd20*/  @P3 STG.E desc[UR44][R6.64+0xc0], R3 ;  /* 0x0000c00306003986 */ /* 0x0001e2000c10192c */
[----:B------:R-:W-:Y:S01]  /*2cd30*/  ISETP.GT.AND P3, PT, R0, 0x39, P0 ;  /* 0x000000390000780c */ /* 0x000fe20000764270 */
[-C--:B------:R-:W-:Y:S01]  /*2cd40*/  FMUL R11, R52, R2.reuse ;  /* 0x00000002340b7220 */ /* 0x080fe20000400000 */
[-C--:B------:R-:W-:Y:S01]  /*2cd50*/  FMUL R53, R53, R2.reuse ;  /* 0x0000000235357220 */ /* 0x080fe20000400000 */
[----:B-1----:R-:W-:Y:S01]  /*2cd60*/  FMUL R13, R54, R2 ;  /* 0x00000002360d7220 */ /* 0x002fe20000400000 */
[----:B0-----:R-:W-:Y:S01]  /*2cd70*/  @P6 IMAD.MOV.U32 R6, RZ, RZ, R8 ;  /* 0x000000ffff066224 */ /* 0x001fe200078e0008 */
[----:B------:R-:W-:-:S05]  /*2cd80*/  @P6 MOV R7, R9 ;  /* 0x0000000900076202 */ /* 0x000fca0000000f00 */
[----:B------:R0:W-:Y:S01]  /*2cd90*/  @P6 STG.E desc[UR44][R6.64+0xc4], R51 ;  /* 0x0000c43306006986 */ /* 0x0001e2000c10192c */
[C---:B------:R-:W-:Y:S01]  /*2cda0*/  ISETP.GT.AND P6, PT, R0.reuse, 0x41, P1 ;  /* 0x000000410000780c */ /* 0x040fe20000fc4270 */
[----:B------:R-:W-:Y:S02]  /*2cdb0*/  FMUL R55, R55, R2 ;  /* 0x0000000237377220 */ /* 0x000fe40000400000 */
[----:B------:R-:W-:Y:S01]  /*2cdc0*/  @P4 STG.E desc[UR44][R4.64+0xe0], R11 ;  /* 0x0000e00b04004986 */ /* 0x000fe2000c10192c */
[----:B------:R-:W-:-:S03]  /*2cdd0*/  ISETP.GT.AND P4, PT, R0, 0x40, P1 ;  /* 0x000000400000780c */ /* 0x000fc60000f84270 */
[----:B------:R-:W-:Y:S01]  /*2cde0*/  @P2 STG.E desc[UR44][R4.64+0xe4], R53 ;  /* 0x0000e43504002986 */ /* 0x000fe2000c10192c */
[----:B0-----:R-:W-:Y:S01]  /*2cdf0*/  @P5 IMAD.MOV.U32 R6, RZ, RZ, R8 ;  /* 0x000000ffff065224 */ /* 0x001fe200078e0008 */
[----:B------:R-:W-:Y:S02]  /*2ce00*/  @P5 MOV R7, R9 ;  /* 0x0000000900075202 */ /* 0x000fe40000000f00 */
[----:B------:R-:W-:-:S03]  /*2ce10*/  ISETP.GT.AND P2, PT, R0, 0x40, P0 ;  /* 0x000000400000780c */ /* 0x000fc60000744270 */
[----:B------:R0:W-:Y:S01]  /*2ce20*/  @P5 STG.E desc[UR44][R6.64+0xe0], R13 ;  /* 0x0000e00d06005986 */ /* 0x0001e2000c10192c */
[-C--:B------:R-:W-:Y:S01]  /*2ce30*/  FMUL R57, R57, R2.reuse ;  /* 0x0000000239397220 */ /* 0x080fe20000400000 */
[----:B------:R-:W-:Y:S01]  /*2ce40*/  FMUL R3, R56, R2 ;  /* 0x0000000238037220 */ /* 0x000fe20000400000 */
[----:B0-----:R-:W-:Y:S01]  /*2ce50*/  @P3 IMAD.MOV.U32 R6, RZ, RZ, R8 ;  /* 0x000000ffff063224 */ /* 0x001fe200078e0008 */
[----:B------:R-:W-:-:S05]  /*2ce60*/  @P3 MOV R7, R9 ;  /* 0x0000000900073202 */ /* 0x000fca0000000f00 */
[----:B------:R0:W-:Y:S01]  /*2ce70*/  @P3 STG.E desc[UR44][R6.64+0xe4], R55 ;  /* 0x0000e43706003986 */ /* 0x0001e2000c10192c */
[----:B------:R-:W-:Y:S01]  /*2ce80*/  ISETP.GT.AND P3, PT, R0, 0x41, P0 ;  /* 0x000000410000780c */ /* 0x000fe20000764270 */
[----:B------:R-:W-:Y:S02]  /*2ce90*/  FMUL R11, R58, R2 ;  /* 0x000000023a0b7220 */ /* 0x000fe40000400000 */
        /* <DEDUP_REMOVED lines=16> */
[----:B------:R-:W-:-:S03]  /*2cfa0*/  FMUL R63, R63, R2 ;  /* 0x000000023f3f7220 */ /* 0x000fc60000400000 */
[----:B------:R-:W-:Y:S01]  /*2cfb0*/  @P4 STG.E desc[UR44][R4.64+0x124], R61 ;  /* 0x0001243d04004986 */ /* 0x000fe2000c10192c */
[----:B------:R-:W-:-:S03]  /*2cfc0*/  ISETP.GT.AND P4, PT, R0, 0x51, P1 ;  /* 0x000000510000780c */ /* 0x000fc60000f84270 */
[----:B------:R-:W-:Y:S01]  /*2cfd0*/  @P5 STG.E desc[UR44][R4.64+0x120], R13 ;  /* 0x0001200d04005986 */ /* 0x000fe2000c10192c */
[----:B0-----:R-:W-:Y:S01]  /*2cfe0*/  @P6 IMAD.MOV.U32 R6, RZ, RZ, R8 ;  /* 0x000000ffff066224 */ /* 0x001fe200078e0008 */
[----:B------:R-:W-:Y:S02]  /*2cff0*/  @P6 MOV R7, R9 ;  /* 0x0000000900076202 */ /* 0x000fe40000000f00 */
[----:B------:R-:W-:-:S03]  /*2d000*/  ISETP.GT.AND P5, PT, R0, 0x50, P0 ;  /* 0x000000500000780c */ /* 0x000fc600007a4270 */
[----:B------:R0:W-:Y:S01]  /*2d010*/  @P6 STG.E desc[UR44][R6.64+0x120], R3 ;  /* 0x0001200306006986 */ /* 0x0001e2000c10192c */
[----:B------:R-:W-:Y:S01]  /*2d020*/  ISETP.GT.AND P3, PT, R0, 0x50, P1 ;  /* 0x000000500000780c */ /* 0x000fe20000f64270 */
[----:B------:R-:W-:Y:S01]  /*2d030*/  FMUL R65, R65, R2 ;  /* 0x0000000241417220 */ /* 0x000fe20000400000 */
[----:B0-----:R-:W-:Y:S01]  /*2d040*/  @P2 IMAD.MOV.U32 R6, RZ, RZ, R8 ;  /* 0x000000ffff062224 */ /* 0x001fe200078e0008 */
[----:B------:R-:W-:-:S05]  /*2d050*/  @P2 MOV R7, R9 ;  /* 0x0000000900072202 */ /* 0x000fca0000000f00 */
[----:B------:R0:W-:Y:S01]  /*2d060*/  @P2 STG.E desc[UR44][R6.64+0x124], R63 ;  /* 0x0001243f06002986 */ /* 0x0001e2000c10192c */
[----:B------:R-:W-:Y:S01]  /*2d070*/  ISETP.GT.AND P2, PT, R0, 0x51, P0 ;  /* 0x000000510000780c */ /* 0x000fe20000744270 */
[-C--:B------:R-:W-:Y:S02]  /*2d080*/  FMUL R11, R64, R2.reuse ;  /* 0x00000002400b7220 */ /* 0x080fe40000400000 */
[----:B------:R-:W-:Y:S01]  /*2d090*/  @P4 STG.E desc[UR44][R4.64+0x144], R65 ;  /* 0x0001444104004986 */ /* 0x000fe2000c10192c */
[----:B------:R-:W-:Y:S01]  /*2d0a0*/  ISETP.GT.AND P4, PT, R0, 0x58, P0 ;  /* 0x000000580000780c */ /* 0x000fe20000784270 */
[-C--:B------:R-:W-:Y:S01]  /*2d0b0*/  FMUL R13, R66, R2.reuse ;  /* 0x00000002420d7220 */ /* 0x080fe20000400000 */
[C---:B------:R-:W-:Y:S01]  /*2d0c0*/  ISETP.GT.AND P6, PT, R0.reuse, 0x59, P1 ;  /* 0x000000590000780c */ /* 0x040fe20000fc4270 */
[----:B------:R1:W-:Y:S01]  /*2d0d0*/  @P3 STG.E desc[UR44][R4.64+0x140], R11 ;  /* 0x0001400b04003986 */ /* 0x0003e2000c10192c */
[----:B------:R-:W-:Y:S01]  /*2d0e0*/  ISETP.GT.AND P3, PT, R0, 0x58, P1 ;  /* 0x000000580000780c */ /* 0x000fe20000f64270 */
[----:B0-----:R-:W-:Y:S01]  /*2d0f0*/  @P5 IMAD.MOV.U32 R6, RZ, RZ, R8 ;  /* 0x000000ffff065224 */ /* 0x001fe200078e0008 */
[----:B------:R-:W-:Y:S01]  /*2d100*/  @P5 MOV R7, R9 ;  /* 0x0000000900075202 */ /* 0x000fe20000000f00 */
[----:B------:R-:W-:-:S04]  /*2d110*/  FMUL R67, R67, R2 ;  /* 0x0000000243437220 */ /* 0x000fc80000400000 */
[----:B------:R0:W-:Y:S01]  /*2d120*/  @P5 STG.E desc[UR44][R6.64+0x140], R13 ;  /* 0x0001400d06005986 */ /* 0x0001e2000c10192c */
[-C--:B------:R-:W-:Y:S01]  /*2d130*/  FMUL R3, R68, R2.reuse ;  /* 0x0000000244037220 */ /* 0x080fe20000400000 */
[-C--:B------:R-:W-:Y:S01]  /*2d140*/  FMUL R69, R69, R2.reuse ;  /* 0x0000000245457220 */ /* 0x080fe20000400000 */
[----:B-1----:R-:W-:Y:S01]  /*2d150*/  FMUL R11, R70, R2 ;  /* 0x00000002460b7220 */ /* 0x002fe20000400000 */
[----:B0-----:R-:W-:Y:S01]  /*2d160*/  @P2 IMAD.MOV.U32 R6, RZ, RZ, R8 ;  /* 0x000000ffff062224 */ /* 0x001fe200078e0008 */
[----:B------:R-:W-:-:S05]  /*2d170*/  @P2 MOV R7, R9 ;  /* 0x0000000900072202 */ /* 0x000fca0000000f00 */
[----:B------:R0:W-:Y:S01]  /*2d180*/  @P2 STG.E desc[UR44][R6.64+0x144], R67 ;  /* 0x0001444306002986 */ /* 0x0001e2000c10192c */
[----:B------:R-:W-:-:S03]  /*2d190*/  ISETP.GT.AND P2, PT, R0, 0x59, P0 ;  /* 0x000000590000780c */ /* 0x000fc60000744270 */
[----:B------:R-:W-:Y:S04]  /*2d1a0*/  @P3 STG.E desc[UR44][R4.64+0x160], R3 ;  /* 0x0001600304003986 */ /* 0x000fe8000c10192c */
[----:B------:R-:W-:Y:S01]  /*2d1b0*/  @P6 STG.E desc[UR44][R4.64+0x164], R69 ;  /* 0x0001644504006986 */ /* 0x000fe2000c10192c */
[----:B0-----:R-:W-:Y:S01]  /*2d1c0*/  @P4 IMAD.MOV.U32 R6, RZ, RZ, R8 ;  /* 0x000000ffff064224 */ /* 0x001fe200078e0008 */
[----:B------:R-:W-:-:S05]  /*2d1d0*/  @P4 MOV R7, R9 ;  /* 0x0000000900074202 */ /* 0x000fca0000000f00 */
[----:B------:R0:W-:Y:S01]  /*2d1e0*/  @P4 STG.E desc[UR44][R6.64+0x160], R11 ;  /* 0x0001600b06004986 */ /* 0x0001e2000c10192c */
[C---:B------:R-:W-:Y:S02]  /*2d1f0*/  ISETP.GT.AND P4, PT, R0.reuse, 0x60, P0 ;  /* 0x000000600000780c */ /* 0x040fe40000784270 */
[C---:B------:R-:W-:Y:S02]  /*2d200*/  ISETP.GT.AND P5, PT, R0.reuse, 0x61, P1 ;  /* 0x000000610000780c */ /* 0x040fe40000fa4270 */
[C---:B------:R-:W-:Y:S01]  /*2d210*/  ISETP.GT.AND P3, PT, R0.reuse, 0x60, P1 ;  /* 0x000000600000780c */ /* 0x040fe20000f64270 */
[-C--:B------:R-:W-:Y:S01]  /*2d220*/  FMUL R71, R71, R2.reuse ;  /* 0x0000000247477220 */ /* 0x080fe20000400000 */
[----:B------:R-:W-:Y:S01]  /*2d230*/  ISETP.GT.AND P6, PT, R0, 0x61, P0 ;  /* 0x000000610000780c */ /* 0x000fe200007c4270 */
[-C--:B------:R-:W-:Y:S01]  /*2d240*/  FMUL R73, R73, R2.reuse ;  /* 0x0000000249497220 */ /* 0x080fe20000400000 */
[----:B0-----:R-:W-:Y:S01]  /*2d250*/  @P2 IMAD.MOV.U32 R6, RZ, RZ, R8 ;  /* 0x000000ffff062224 */ /* 0x001fe200078e0008 */
[----:B------:R-:W-:Y:S01]  /*2d260*/  @P2 MOV R7, R9 ;  /* 0x0000000900072202 */ /* 0x000fe20000000f00 */
[-C--:B------:R-:W-:Y:S01]  /*2d270*/  FMUL R13, R72, R2.reuse ;  /* 0x00000002480d7220 */ /* 0x080fe20000400000 */
[----:B------:R-:W-:-:S03]  /*2d280*/  FMUL R3, R74, R2 ;  /* 0x000000024a037220 */ /* 0x000fc60000400000 */
        /* <DEDUP_REMOVED lines=15> */
[-C--:B------:R-:W-:Y:S01]  /*2d380*/  FMUL R11, R76, R2.reuse ;  /* 0x000000024c0b7220 */ /* 0x080fe20000400000 */
[----:B------:R-:W-:Y:S01]  /*2d390*/  FMUL R13, R78, R2 ;  /* 0x000000024e0d7220 */ /* 0x000fe20000400000 */
        /* <DEDUP_REMOVED lines=16> */
[----:B------:R-:W-:Y:S01]  /*2d4a0*/  ISETP.GT.AND P6, PT, R0, 0x79, P1 ;  /* 0x000000790000780c */ /* 0x000fe20000fc4270 */
[----:B------:R-:W-:Y:S02]  /*2d4b0*/  FMUL R83, R83, R2 ;  /* 0x0000000253537220 */ /* 0x000fe40000400000 */
[----:B------:R-:W-:Y:S04]  /*2d4c0*/  @P4 STG.E desc[UR44][R4.64+0x1c0], R3 ;  /* 0x0001c00304004986 */ /* 0x000fe8000c10192c */
[----:B------:R-:W-:Y:S01]  /*2d4d0*/  @P2 STG.E desc[UR44][R4.64+0x1c4], R81 ;  /* 0x0001c45104002986 */ /* 0x000fe2000c10192c */
[----:B0-----:R-:W-:Y:S01]  /*2d4e0*/  @P5 IMAD.MOV.U32 R6, RZ, RZ, R8 ;  /* 0x000000ffff065224 */ /* 0x001fe200078e0008 */
[----:B------:R-:W-:-:S02]  /*2d4f0*/  @P5 MOV R7, R9 ;  /* 0x0000000900075202 */ /* 0x000fc40000000f00 */
        /* <DEDUP_REMOVED lines=31> */
[----:B------:R-:W-:-:S05]  /*2d6f0*/  @P6 MOV R7, R9 ;  /* 0x0000000900076202 */ /* 0x000fca0000000f00 */
        /* <DEDUP_REMOVED lines=71> */
[----:B0-----:R-:W-:Y:S01]  /*2db70*/  @P6 MOV R6, R8 ;  /* 0x0000000800066202 */ /* 0x001fe20000000f00 */
[----:B------:R-:W-:-:S05]  /*2db80*/  @P6 IMAD.MOV.U32 R7, RZ, RZ, R9 ;  /* 0x000000ffff076224 */ /* 0x000fca00078e0009 */
[----:B------:R0:W-:Y:S01]  /*2db90*/  @P6 STG.E desc[UR44][R6.64+0x284], R107 ;  /* 0x0002846b06006986 */ /* 0x0001e2000c10192c */
[C---:B------:R-:W-:Y:S01]  /*2dba0*/  ISETP.GT.AND P6, PT, R0.reuse, 0xb1, P1 ;  /* 0x000000b10000780c */ /* 0x040fe20000fc4270 */
[----:B------:R-:W-:Y:S02]  /*2dbb0*/  FMUL R111, R111, R2 ;  /* 0x000000026f6f7220 */ /* 0x000fe40000400000 */
[----:B------:R1:W-:Y:S01]  /*2dbc0*/  @P4 STG.E desc[UR44][R4.64+0x2a0], R3 ;  /* 0x0002a00304004986 */ /* 0x0003e2000c10192c */
[----:B------:R-:W-:-:S03]  /*2dbd0*/  ISETP.GT.AND P4, PT, R0, 0xb0, P1 ;  /* 0x000000b00000780c */ /* 0x000fc60000f84270 */
[----:B------:R-:W-:Y:S01]  /*2dbe0*/  @P2 STG.E desc[UR44][R4.64+0x2a4], R109 ;  /* 0x0002a46d04002986 */ /* 0x000fe2000c10192c */
[----:B0-----:R-:W-:Y:S02]  /*2dbf0*/  @P5 MOV R6, R8 ;  /* 0x0000000800065202 */ /* 0x001fe40000000f00 */
[----:B------:R-:W-:Y:S02]  /*2dc00*/  @P5 MOV R7, R9 ;  /* 0x0000000900075202 */ /* 0x000fe40000000f00 */
[----:B------:R-:W-:-:S03]  /*2dc10*/  ISETP.GT.AND P2, PT, R0, 0xb0, P0 ;  /* 0x000000b00000780c */ /* 0x000fc60000744270 */
[----:B------:R0:W-:Y:S01]  /*2dc20*/  @P5 STG.E desc[UR44][R6.64+0x2a0], R13 ;  /* 0x0002a00d06005986 */ /* 0x0001e2000c10192c */
[-C--:B------:R-:W-:Y:S01]  /*2dc30*/  FMUL R113, R113, R2.reuse ;  /* 0x0000000271717220 */ /* 0x080fe20000400000 */
[----:B-1----:R-:W-:Y:S01]  /*2dc40*/  FMUL R3, R112, R2 ;  /* 0x0000000270037220 */ /* 0x002fe20000400000 */
        /* <DEDUP_REMOVED lines=8> */
[C---:B------:R-:W-:Y:S02]  /*2dcd0*/  ISETP.GT.AND P4, PT, R0.reuse, 0xb9, P1 ;  /* 0x000000b90000780c */ /* 0x040fe40000f84270 */
[----:B0-----:R-:W-:Y:S01]  /*2dce0*/  @P2 MOV R6, R8 ;  /* 0x0000000800062202 */ /* 0x001fe20000000f00 */
[----:B------:R-:W-:Y:S01]  /*2dcf0*/  @P2 IMAD.MOV.U32 R7, RZ, RZ, R9 ;  /* 0x000000ffff072224 */ /* 0x000fe200078e0009 */
[----:B------:R-:W-:Y:S01]  /*2dd00*/  ISETP.GT.AND P5, PT, R0, 0xb8, P1 ;  /* 0x000000b80000780c */ /* 0x000fe20000fa4270 */
[----:B------:R-:W-:-:S03]  /*2dd10*/  FMUL R115, R115, R2 ;  /* 0x0000000273737220 */ /* 0x000fc60000400000 */
[----:B------:R0:W-:Y:S01]  /*2dd20*/  @P2 STG.E desc[UR44][R6.64+0x2c0], R11 ;  /* 0x0002c00b06002986 */ /* 0x0001e2000c10192c */
[----:B------:R-:W-:Y:S01]  /*2dd30*/  ISETP.GT.AND P2, PT, R0, 0xb9, P0 ;  /* 0x000000b90000780c */ /* 0x000fe20000744270 */
[-C--:B------:R-:W-:Y:S01]  /*2dd40*/  FMUL R117, R117, R2.reuse ;  /* 0x0000000275757220 */ /* 0x080fe20000400000 */
[-C--:B------:R-:W-:Y:S01]  /*2dd50*/  FMUL R13, R116, R2.reuse ;  /* 0x00000002740d7220 */ /* 0x080fe20000400000 */
[----:B-1----:R-:W-:Y:S01]  /*2dd60*/  FMUL R3, R118, R2 ;  /* 0x0000000276037220 */ /* 0x002fe20000400000 */
[----:B0-----:R-:W-:Y:S02]  /*2dd70*/  @P3 MOV R6, R8 ;  /* 0x0000000800063202 */ /* 0x001fe40000000f00 */
        /* <DEDUP_REMOVED lines=12> */
[----:B0-----:R-:W-:Y:S01]  /*2de40*/  @P2 MOV R6, R8 ;  /* 0x0000000800062202 */ /* 0x001fe20000000f00 */
[----:B------:R-:W-:-:S05]  /*2de50*/  @P2 IMAD.MOV.U32 R7, RZ, RZ, R9 ;  /* 0x000000ffff072224 */ /* 0x000fca00078e0009 */
[----:B------:R0:W-:Y:S01]  /*2de60*/  @P2 STG.E desc[UR44][R6.64+0x2e4], R119 ;  /* 0x0002e47706002986 */ /* 0x0001e2000c10192c */
[----:B------:R-:W-:Y:S01]  /*2de70*/  ISETP.GT.AND P2, PT, R0, 0xc1, P0 ;  /* 0x000000c10000780c */ /* 0x000fe20000744270 */
[-C--:B------:R-:W-:Y:S02]  /*2de80*/  FMUL R11, R120, R2.reuse ;  /* 0x00000002780b7220 */ /* 0x080fe40000400000 */
[----:B------:R-:W-:Y:S01]  /*2de90*/  @P4 STG.E desc[UR44][R4.64+0x304], R121 ;  /* 0x0003047904004986 */ /* 0x000fe2000c10192c */
[----:B------:R-:W-:Y:S01]  /*2dea0*/  ISETP.GT.AND P4, PT, R0, 0xc8, P0 ;  /* 0x000000c80000780c */ /* 0x000fe20000784270 */
[----:B------:R-:W-:Y:S01]  /*2deb0*/  FMUL R13, R122, R2 ;  /* 0x000000027a0d7220 */ /* 0x000fe20000400000 */
[C---:B------:R-:W-:Y:S01]  /*2dec0*/  ISETP.GT.AND P6, PT, R0.reuse, 0xc9, P1 ;  /* 0x000000c90000780c */ /* 0x040fe20000fc4270 */
[----:B------:R1:W-:Y:S01]  /*2ded0*/  @P3 STG.E desc[UR44][R4.64+0x300], R11 ;  /* 0x0003000b04003986 */ /* 0x0003e2000c10192c */
[----:B------:R-:W-:Y:S02]  /*2dee0*/  ISETP.GT.AND P3, PT, R0, 0xc8, P1 ;  /* 0x000000c80000780c */ /* 0x000fe40000f64270 */
[----:B0-----:R-:W-:-:S02]  /*2def0*/  @P5 MOV R6, R8 ;  /* 0x0000000800065202 */ /* 0x001fc40000000f00 */
        /* <DEDUP_REMOVED lines=12> */
[----:B0-----:R-:W-:Y:S01]  /*2dfc0*/  @P4 MOV R6, R8 ;  /* 0x0000000800064202 */ /* 0x001fe20000000f00 */
[----:B------:R-:W-:-:S05]  /*2dfd0*/  @P4 IMAD.MOV.U32 R7, RZ, RZ, R9 ;  /* 0x000000ffff074224 */ /* 0x000fca00078e0009 */
[----:B------:R0:W-:Y:S01]  /*2dfe0*/  @P4 STG.E desc[UR44][R6.64+0x320], R11 ;  /* 0x0003200b06004986 */ /* 0x0001e2000c10192c */
[C---:B------:R-:W-:Y:S02]  /*2dff0*/  ISETP.GT.AND P4, PT, R0.reuse, 0xd0, P0 ;  /* 0x000000d00000780c */ /* 0x040fe40000784270 */
[C---:B------:R-:W-:Y:S02]  /*2e000*/  ISETP.GT.AND P3, PT, R0.reuse, 0xd0, P1 ;  /* 0x000000d00000780c */ /* 0x040fe40000f64270 */
[C---:B------:R-:W-:Y:S01]  /*2e010*/  ISETP.GT.AND P5, PT, R0.reuse, 0xd1, P1 ;  /* 0x000000d10000780c */ /* 0x040fe20000fa4270 */
[----:B------:R-:W-:Y:S01]  /*2e020*/  FMUL R127, R127, R2 ;  /* 0x000000027f7f7220 */ /* 0x000fe20000400000 */
[----:B------:R-:W-:Y:S02]  /*2e030*/  ISETP.GT.AND P6, PT, R0, 0xd1, P0 ;  /* 0x000000d10000780c */ /* 0x000fe400007c4270 */
[----:B0-----:R-:W-:Y:S02]  /*2e040*/  @P2 MOV R6, R8 ;  /* 0x0000000800062202 */ /* 0x001fe40000000f00 */
[----:B------:R-:W-:Y:S01]  /*2e050*/  @P2 MOV R7, R9 ;  /* 0x0000000900072202 */ /* 0x000fe20000000f00 */
[-C--:B------:R-:W-:Y:S01]  /*2e060*/  FMUL R13, R128, R2.reuse ;  /* 0x00000002800d7220 */ /* 0x080fe20000400000 */
[-C--:B------:R-:W-:Y:S01]  /*2e070*/  FMUL R129, R129, R2.reuse ;  /* 0x0000000281817220 */ /* 0x080fe20000400000 */
[----:B------:R-:W-:-:S02]  /*2e080*/  FMUL R3, R130, R2 ;  /* 0x0000000282037220 */ /* 0x000fc40000400000 */
        /* <DEDUP_REMOVED lines=15> */
[-C--:B------:R-:W-:Y:S01]  /*2e180*/  FMUL R11, R132, R2.reuse ;  /* 0x00000002840b7220 */ /* 0x080fe20000400000 */
[----:B------:R-:W-:Y:S01]  /*2e190*/  ISETP.GT.AND P4, PT, R0, 0xe0, P1 ;  /* 0x000000e00000780c */ /* 0x000fe20000f84270 */
[----:B------:R-:W-:Y:S01]  /*2e1a0*/  FMUL R13, R134, R2 ;  /* 0x00000002860d7220 */ /* 0x000fe20000400000 */
[----:B------:R-:W-:Y:S01]  /*2e1b0*/  @P5 STG.E desc[UR44][R4.64+0x364], R133 ;  /* 0x0003648504005986 */ /* 0x000fe2000c10192c */
[----:B------:R-:W-:-:S03]  /*2e1c0*/  ISETP.GT.AND P5, PT, R0, 0xe0, P0 ;  /* 0x000000e00000780c */ /* 0x000fc600007a4270 */
[----:B------:R1:W-:Y:S01]  /*2e1d0*/  @P2 STG.E desc[UR44][R4.64+0x360], R11 ;  /* 0x0003600b04002986 */ /* 0x0003e2000c10192c */
[----:B0-----:R-:W-:Y:S02]  /*2e1e0*/  @P3 MOV R6, R8 ;  /* 0x0000000800063202 */ /* 0x001fe40000000f00 */
[-C--:B------:R-:W-:Y:S02]  /*2e1f0*/  @P3 MOV R7, R9.reuse ;  /* 0x0000000900073202 */ /* 0x080fe40000000f00 */
[----:B------:R-:W-:Y:S01]  /*2e200*/  ISETP.GT.AND P2, PT, R0, 0xe1, P1 ;  /* 0x000000e10000780c */ /* 0x000fe20000f44270 */
        /* <DEDUP_REMOVED lines=9> */
[----:B------:R1:W-:Y:S01]  /*2e2a0*/  @P4 STG.E desc[UR44][R4.64+0x380], R3 ;  /* 0x0003800304004986 */ /* 0x0003e2000c10192c */
[C---:B------:R-:W-:Y:S02]  /*2e2b0*/  ISETP.GT.AND P4, PT, R0.reuse, 0xe8, P0 ;  /* 0x000000e80000780c */ /* 0x040fe40000784270 */
[C---:B------:R-:W-:Y:S01]  /*2e2c0*/  ISETP.GT.AND P6, PT, R0.reuse, 0xe9, P1 ;  /* 0x000000e90000780c */ /* 0x040fe20000fc4270 */
[----:B------:R-:W-:Y:S01]  /*2e2d0*/  @P2 STG.E desc[UR44][R4.64+0x384], R137 ;  /* 0x0003848904002986 */ /* 0x000fe2000c10192c */
[----:B------:R-:W-:Y:S02]  /*2e2e0*/  ISETP.GT.AND P2, PT, R0, 0xe8, P1 ;  /* 0x000000e80000780c */ /* 0x000fe40000f44270 */
[----:B0-----:R-:W-:Y:S01]  /*2e2f0*/  @P5 MOV R6, R8 ;  /* 0x0000000800065202 */ /* 0x001fe20000000f00 */
[----:B------:R-:W-:-:S02]  /*2e300*/  @P5 IMAD.MOV.U32 R7, RZ, RZ, R9 ;  /* 0x000000ffff075224 */ /* 0x000fc400078e0009 */
[----:B------:R-:W-:-:S03]  /*2e310*/  FMUL R139, R139, R2 ;  /* 0x000000028b8b7220 */ /* 0x000fc60000400000 */
[----:B------:R0:W-:Y:S01]  /*2e320*/  @P5 STG.E desc[UR44][R6.64+0x380], R11 ;  /* 0x0003800b06005986 */ /* 0x0001e2000c10192c */
[----:B------:R-:W-:Y:S01]  /*2e330*/  ISETP.GT.AND P5, PT, R0, 0xe9, P0 ;  /* 0x000000e90000780c */ /* 0x000fe200007a4270 */
[-C--:B-1----:R-:W-:Y:S01]  /*2e340*/  FMUL R3, R140, R2.reuse ;  /* 0x000000028c037220 */ /* 0x082fe20000400000 */
[-C--:B------:R-:W-:Y:S01]  /*2e350*/  FMUL R141, R141, R2.reuse ;  /* 0x000000028d8d7220 */ /* 0x080fe20000400000 */
[----:B------:R-:W-:Y:S01]  /*2e360*/  FMUL R13, R142, R2 ;  /* 0x000000028e0d7220 */ /* 0x000fe20000400000 */
[----:B0-----:R-:W-:Y:S02]  /*2e370*/  @P3 MOV R6, R8 ;  /* 0x0000000800063202 */ /* 0x001fe40000000f00 */
        /* <DEDUP_REMOVED lines=8> */
[C---:B------:R-:W-:Y:S01]  /*2e400*/  ISETP.GT.AND P4, PT, R0.reuse, 0xf0, P0 ;  /* 0x000000f00000780c */ /* 0x040fe20000784270 */
[-C--:B------:R-:W-:Y:S01]  /*2e410*/  FMUL R143, R143, R2.reuse ;  /* 0x000000028f8f7220 */ /* 0x080fe20000400000 */
[----:B------:R-:W-:Y:S01]  /*2e420*/  ISETP.GT.AND P2, PT, R0, 0xf1, P1 ;  /* 0x000000f10000780c */ /* 0x000fe20000f44270 */
[----:B------:R-:W-:Y:S01]  /*2e430*/  FMUL R11, R144, R2 ;  /* 0x00000002900b7220 */ /* 0x000fe20000400000 */
[----:B------:R-:W-:Y:S02]  /*2e440*/  ISETP.GT.AND P6, PT, R0, 0xf1, P0 ;  /* 0x000000f10000780c */ /* 0x000fe400007c4270 */
[----:B0-----:R-:W-:Y:S01]  /*2e450*/  @P5 MOV R6, R8 ;  /* 0x0000000800065202 */ /* 0x001fe20000000f00 */
[----:B------:R-:W-:Y:S02]  /*2e460*/  @P5 IMAD.MOV.U32 R7, RZ, RZ, R9 ;  /* 0x000000ffff075224 */ /* 0x000fe400078e0009 */
[----:B------:R-:W-:-:S03]  /*2e470*/  FMUL R145, R145, R2 ;  /* 0x0000000291917220 */ /* 0x000fc60000400000 */
[----:B------:R0:W-:Y:S01]  /*2e480*/  @P5 STG.E desc[UR44][R6.64+0x3a4], R143 ;  /* 0x0003a48f06005986 */ /* 0x0001e2000c10192c */
[----:B------:R-:W-:-:S03]  /*2e490*/  ISETP.GT.AND P5, PT, R0, 0xf8, P0 ;  /* 0x000000f80000780c */ /* 0x000fc600007a4270 */
[----:B------:R1:W-:Y:S01]  /*2e4a0*/  @P3 STG.E desc[UR44][R4.64+0x3c0], R11 ;  /* 0x0003c00b04003986 */ /* 0x0003e2000c10192c */
[----:B------:R-:W-:Y:S01]  /*2e4b0*/  ISETP.GT.AND P3, PT, R0, 0xf8, P1 ;  /* 0x000000f80000780c */ /* 0x000fe20000f64270 */
[----:B------:R-:W-:Y:S01]  /*2e4c0*/  FMUL R3, R146, R2 ;  /* 0x0000000292037220 */ /* 0x000fe20000400000 */
[C---:B------:R-:W-:Y:S01]  /*2e4d0*/  ISETP.GT.AND P1, PT, R0.reuse, 0xf9, P1 ;  /* 0x000000f90000780c */ /* 0x040fe20000f24270 */
[----:B------:R-:W-:Y:S01]  /*2e4e0*/  @P2 STG.E desc[UR44][R4.64+0x3c4], R145 ;  /* 0x0003c49104002986 */ /* 0x000fe2000c10192c */
[----:B0-----:R-:W-:Y:S02]  /*2e4f0*/  @P4 MOV R6, R8 ;  /* 0x0000000800064202 */ /* 0x001fe40000000f00 */
[----:B------:R-:W-:Y:S01]  /*2e500*/  @P4 MOV R7, R9 ;  /* 0x0000000900074202 */ /* 0x000fe20000000f00 */
[-C--:B------:R-:W-:Y:S01]  /*2e510*/  FMUL R147, R147, R2.reuse ;  /* 0x0000000293937220 */ /* 0x080fe20000400000 */
[----:B------:R-:W-:Y:S01]  /*2e520*/  ISETP.GT.AND P0, PT, R0, 0xf9, P0 ;  /* 0x000000f90000780c */ /* 0x000fe20000704270 */
[----:B------:R-:W-:-:S02]  /*2e530*/  FMUL R13, R148, R2 ;  /* 0x00000002940d7220 */ /* 0x000fc40000400000 */
[----:B------:R0:W-:Y:S01]  /*2e540*/  @P4 STG.E desc[UR44][R6.64+0x3c0], R3 ;  /* 0x0003c00306004986 */ /* 0x0001e2000c10192c */
[-C--:B------:R-:W-:Y:S01]  /*2e550*/  FMUL R149, R149, R2.reuse ;  /* 0x0000000295957220 */ /* 0x080fe20000400000 */
[-C--:B-1----:R-:W-:Y:S01]  /*2e560*/  FMUL R11, R150, R2.reuse ;  /* 0x00000002960b7220 */ /* 0x082fe20000400000 */
[----:B------:R-:W-:Y:S01]  /*2e570*/  FMUL R151, R151, R2 ;  /* 0x0000000297977220 */ /* 0x000fe20000400000 */
[----:B0-----:R-:W-:Y:S01]  /*2e580*/  @P6 IMAD.MOV.U32 R6, RZ, RZ, R8 ;  /* 0x000000ffff066224 */ /* 0x001fe200078e0008 */
[----:B------:R-:W-:-:S05]  /*2e590*/  @P6 MOV R7, R9 ;  /* 0x0000000900076202 */ /* 0x000fca0000000f00 */
[----:B------:R-:W-:Y:S04]  /*2e5a0*/  @P6 STG.E desc[UR44][R6.64+0x3c4], R147 ;  /* 0x0003c49306006986 */ /* 0x000fe8000c10192c */
[----:B------:R-:W-:Y:S04]  /*2e5b0*/  @P3 STG.E desc[UR44][R4.64+0x3e0], R13 ;  /* 0x0003e00d04003986 */ /* 0x000fe8000c10192c */
[----:B------:R0:W-:Y:S02]  /*2e5c0*/  @P1 STG.E desc[UR44][R4.64+0x3e4], R149 ;  /* 0x0003e49504001986 */ /* 0x0001e4000c10192c */
[----:B0-----:R-:W-:Y:S01]  /*2e5d0*/  @P5 MOV R4, R8 ;  /* 0x0000000800045202 */ /* 0x001fe20000000f00 */
[----:B------:R-:W-:-:S05]  /*2e5e0*/  @P5 IMAD.MOV.U32 R5, RZ, RZ, R9 ;  /* 0x000000ffff055224 */ /* 0x000fca00078e0009 */
[----:B------:R0:W-:Y:S04]  /*2e5f0*/  @P5 STG.E desc[UR44][R4.64+0x3e0], R11 ;  /* 0x0003e00b04005986 */ /* 0x0001e8000c10192c */
[----:B------:R0:W-:Y:S02]  /*2e600*/  @P0 STG.E desc[UR44][R8.64+0x3e4], R151 ;  /* 0x0003e49708000986 */ /* 0x0001e4000c10192c */
.L_x_536:
[----:B------:R-:W-:Y:S05]  /*2e610*/  BSYNC B0 ;  /* 0x0000000000007941 */ /* 0x000fea0003800000 */
.L_x_28:
[----:B0-----:R-:W5:Y:S04]  /*2e620*/  LDL.LU R5, [R1+0x200] ;  /* 0x0002000001057983 */ /* 0x001f680000300800 */
[----:B------:R-:W5:Y:S01]  /*2e630*/  LDL.LU R4, [R1+0x204] ;  /* 0x0002040001047983 */ /* 0x000f620000300800 */
[----:B------:R-:W-:Y:S01]  /*2e640*/  ULDC UR4, c[0x0][0xc] ;  /* 0x0000030000047ab9 */ /* 0x000fe20000000800 */
[----:B------:R-:W-:Y:S01]  /*2e650*/  ULDC UR5, c[0x0][0x10] ;  /* 0x0000040000057ab9 */ /* 0x000fe20000000800 */
[----:B------:R-:W5:Y:S01]  /*2e660*/  LDC R3, c[0x0][0x14] ;  /* 0x00000500ff037b82 */ /* 0x000f620000000800 */
[----:B------:R-:W-:Y:S01]  /*2e670*/  UIMAD.WIDE.U32 UR4, UR4, UR5, URZ ;  /* 0x00000005040472a5 */ /* 0x000fe2000f8e003f */
[----:B------:R-:W-:Y:S01]  /*2e680*/  PRMT R0, RZ, 0x7610, R0 ;  /* 0x00007610ff007816 */ /* 0x000fe20000000000 */
[----:B------:R-:W-:Y:S01]  /*2e690*/  UMOV UR41, 0xffffffff ;  /* 0xffffffff00297882 */ /* 0x000fe20000000000 */
[----:B------:R-:W-:-:S03]  /*2e6a0*/  UMOV UR42, 0xffffffff ;  /* 0xffffffff002a7882 */ /* 0x000fc60000000000 */
[----:B-----5:R-:W-:-:S04]  /*2e6b0*/  IMAD.WIDE.U32 R4, R3, UR4, R4 ;  /* 0x0000000403047c25 */ /* 0x020fc8000f8e0004 */
[----:B------:R-:W-:Y:S01]  /*2e6c0*/  IMAD R3, R3, UR5, RZ ;  /* 0x0000000503037c24 */ /* 0x000fe2000f8e02ff */
[----:B------:R-:W-:Y:S01]  /*2e6d0*/  MOV R7, R4 ;  /* 0x0000000400077202 */ /* 0x000fe20000000f00 */
[----:B------:R-:W-:Y:S02]  /*2e6e0*/  ULDC.64 UR4, c[0x0][0x650] ;  /* 0x0001940000047ab9 */ /* 0x000fe40000000a00 */
[----:B------:R-:W-:Y:S02]  /*2e6f0*/  ISETP.GE.U32.AND P0, PT, R4, UR4, PT ;  /* 0x0000000404007c0c */ /* 0x000fe4000bf06070 */
[----:B------:R-:W-:-:S04]  /*2e700*/  IADD3 R6, R5, R3, RZ ;  /* 0x0000000305067210 */ /* 0x000fc80007ffe0ff */
[----:B------:R-:W-:Y:S01]  /*2e710*/  ISETP.GE.U32.AND.EX P0, PT, R6, UR5, PT, P0 ;  /* 0x0000000506007c0c */ /* 0x000fe2000bf06100 */
[----:B------:R0:W-:Y:S04]  /*2e720*/  STL [R1+0x200], R6 ;  /* 0x0002000601007387 */ /* 0x0001e80000100800 */
[----:B------:R0:W-:Y:S08]  /*2e730*/  STL [R1+0x204], R7 ;  /* 0x0002040701007387 */ /* 0x0001f00000100800 */
[----:B------:R-:W-:Y:S05]  /*2e740*/  @P0 BRA `(.L_x_537) ;  /* 0x0000000400880947 */ /* 0x000fea0003800000 */
[----:B------:R-:W5:Y:S01]  /*2e750*/  S2UR UR6, SR_CTAID.X ;  /* 0x00000000000679c3 */ /* 0x000f620000002500 */
[----:B------:R-:W-:Y:S01]  /*2e760*/  ULDC.64 UR12, c[0x0][0x628] ;  /* 0x00018a00000c7ab9 */ /* 0x000fe20000000a00 */
[----:B------:R-:W-:Y:S01]  /*2e770*/  ULDC UR4, c[0x0][0x150] ;  /* 0x0000540000047ab9 */ /* 0x000fe20000000800 */
[----:B------:R-:W-:Y:S01]  /*2e780*/  ISETP.NE.U32.AND P0, PT, RZ, UR12, PT ;  /* 0x0000000cff007c0c */ /* 0x000fe2000bf05070 */
[----:B------:R-:W-:Y:S01]  /*2e790*/  ULDC UR15, c[0x0][0x630] ;  /* 0x00018c00000f7ab9 */ /* 0x000fe20000000800 */
[C---:B------:R-:W-:Y:S01]  /*2e7a0*/  R2UR UR16, R7.reuse ;  /* 0x00000000071072ca */ /* 0x040fe200000e0000 */
[----:B------:R-:W-:Y:S01]  /*2e7b0*/  ULDC UR19, c[0x0][0x154] ;  /* 0x0000550000137ab9 */ /* 0x000fe20000000800 */
[----:B------:R-:W-:Y:S01]  /*2e7c0*/  ISETP.NE.AND.EX P0, PT, RZ, UR13, PT, P0 ;  /* 0x0000000dff007c0c */ /* 0x000fe2000bf05300 */
[----:B------:R-:W0:Y:S01]  /*2e7d0*/  S2UR UR18, SR_CTAID.Y ;  /* 0x00000000001279c3 */ /* 0x000e220000002600 */
[----:B------:R-:W-:Y:S02]  /*2e7e0*/  R2UR UR17, R6 ;  /* 0x00000000061172ca */ /* 0x000fe400000e0000 */
[----:B------:R-:W-:-:S02]  /*2e7f0*/  R2UR UR10, R7 ;  /* 0x00000000070a72ca */ /* 0x000fc400000e0000 */
[----:B------:R-:W-:Y:S02]  /*2e800*/  R2UR UR11, R6 ;  /* 0x00000000060b72ca */ /* 0x000fe400000e0000 */
[----:B-----5:R-:W-:-:S05]  /*2e810*/  I2FP.F32.U32 R0, UR6 ;  /* 0x0000000600007c45 */ /* 0x020fca0008201000 */
[----:B------:R-:W-:-:S04]  /*2e820*/  FMUL R0, R0, UR4 ;  /* 0x0000000400007c20 */ /* 0x000fc80008400000 */
[----:B------:R0:W0:Y:S01]  /*2e830*/  F2I.U32.TRUNC.NTZ R3, R0 ;  /* 0x0000000000037305 */ /* 0x000022000020f000 */
[----:B------:R-:W-:Y:S05]  /*2e840*/  @!P0 BRA `(.L_x_538) ;  /* 0x0000000000308947 */ /* 0x000fea0003800000 */
        /* <DEDUP_REMOVED lines=12> */
.L_x_538:
[----:B------:R-:W-:Y:S01]  /*2e910*/  USHF.R.U64 UR42, UR10, UR15, UR11 ;  /* 0x0000000f0a2a7299 */ /* 0x000fe2000800120b */
[----:B0-----:R-:W-:Y:S01]  /*2e920*/  I2FP.F32.U32 R0, UR18 ;  /* 0x0000001200007c45 */ /* 0x001fe20008201000 */
[----:B------:R-:W-:Y:S02]  /*2e930*/  USHF.R.U32.HI UR4, URZ, UR15, UR11 ;  /* 0x0000000f3f047299 */ /* 0x000fe4000801160b */
        /* <DEDUP_REMOVED lines=8> */
[----:B------:R-:W-:Y:S01]  /*2e9c0*/  UIMAD.WIDE.U32 UR8, UR10, UR12, UR8 ;  /* 0x0000000c0a0872a5 */ /* 0x000fe2000f8e0008 */
[----:B------:R-:W-:Y:S01]  /*2e9d0*/  R2UR UR12, R3 ;  /* 0x00000000030c72ca */ /* 0x000fe200000e0000 */
[----:B------:R-:W-:Y:S01]  /*2e9e0*/  UIMAD UR10, UR10, UR13, UR4 ;  /* 0x0000000d0a0a72a4 */ /* 0x000fe2000f8e0204 */
[----:B------:R-:W-:Y:S01]  /*2e9f0*/  ULDC UR11, c[0x0][0x618] ;  /* 0x00018600000b7ab9 */ /* 0x000fe20000000800 */
[----:B------:R-:W-:Y:S02]  /*2ea00*/  ULDC UR21, c[0x0][0x658] ;  /* 0x0001960000157ab9 */ /* 0x000fe40000000800 */
[----:B------:R-:W-:Y:S01]  /*2ea10*/  UIADD3 UR9, UR9, UR10, URZ ;  /* 0x0000000a09097290 */ /* 0x000fe2000fffe03f */
[----:B------:R-:W-:Y:S01]  /*2ea20*/  UMOV UR15, 0xffffffff ;  /* 0xffffffff000f7882 */ /* 0x000fe20000000000 */
[----:B------:R-:W-:Y:S01]  /*2ea30*/  ULDC.64 UR4, c[0x0][0x640] ;  /* 0x0001900000047ab9 */ /* 0x000fe20000000a00 */
[----:B------:R-:W-:Y:S01]  /*2ea40*/  USHF.L.U32 UR15, UR15, UR21, URZ ;  /* 0x000000150f0f7299 */ /* 0x000fe2000800063f */
[----:B------:R-:W-:Y:S01]  /*2ea50*/  ISETP.NE.U32.AND P0, PT, RZ, UR4, PT ;  /* 0x00000004ff007c0c */ /* 0x000fe2000bf05070 */
[----:B------:R-:W-:-:S02]  /*2ea60*/  USHF.R.U64 UR16, UR8, UR11, UR9 ;  /* 0x0000000b08107299 */ /* 0x000fc40008001209 */
[----:B------:R-:W-:Y:S01]  /*2ea70*/  USHF.R.U32.HI UR8, URZ, UR11, UR9 ;  /* 0x0000000b3f087299 */ /* 0x000fe20008011609 */
[----:B0-----:R-:W-:Y:S01]  /*2ea80*/  R2UR UR14, R0 ;  /* 0x00000000000e72ca */ /* 0x001fe200000e0000 */
[----:B------:R-:W-:Y:S01]  /*2ea90*/  ULDC UR17, c[0x0][0x608] ;  /* 0x0001820000117ab9 */ /* 0x000fe20000000800 */
[----:B------:R-:W-:Y:S01]  /*2eaa0*/  ULOP3.LUT UR40, URZ, UR15, URZ, 0x33, !UPT ;  /* 0x0000000f3f287292 */ /* 0x000fe2000f8e333f */
[----:B------:R-:W-:Y:S01]  /*2eab0*/  ISETP.NE.AND.EX P0, PT, RZ, UR5, PT, P0 ;  /* 0x00000005ff007c0c */ /* 0x000fe2000bf05300 */
[----:B------:R-:W-:Y:S02]  /*2eac0*/  USHF.R.U64 UR15, UR16, UR17, UR8 ;  /* 0x00000011100f7299 */ /* 0x000fe40008001208 */
[----:B------:R-:W-:Y:S02]  /*2ead0*/  USHF.R.U32.HI UR8, URZ, UR17, UR8 ;  /* 0x000000113f087299 */ /* 0x000fe40008011608 */
[----:B------:R-:W-:Y:S02]  /*2eae0*/  UIADD3 UR12, -UR12, URZ, URZ ;  /* 0x0000003f0c0c7290 */ /* 0x000fe4000fffe13f */
[----:B------:R-:W-:Y:S01]  /*2eaf0*/  USHF.R.U64 UR17, UR15, UR21, UR8 ;  /* 0x000000150f117299 */ /* 0x000fe20008001208 */
[----:B------:R-:W-:Y:S01]  /*2eb00*/  UMOV UR19, 0x1 ;  /* 0x0000000100137882 */ /* 0x000fe20000000000 */
[----:B------:R-:W-:Y:S01]  /*2eb10*/  ULDC UR13, c[0x0][0x144] ;  /* 0x00005100000d7ab9 */ /* 0x000fe20000000800 */
[----:B------:R-:W-:Y:S01]  /*2eb20*/  ULDC UR7, c[0x0][0x600] ;  /* 0x0001800000077ab9 */ /* 0x000fe20000000800 */
[----:B------:R-:W-:-:S02]  /*2eb30*/  USHF.L.U32 UR24, UR19, UR21, URZ ;  /* 0x0000001513187299 */ /* 0x000fc4000800063f */
[----:B------:R-:W-:Y:S02]  /*2eb40*/  USHF.R.U32.HI UR8, URZ, UR21, UR8 ;  /* 0x000000153f087299 */ /* 0x000fe40008011608 */
[----:B------:R-:W-:Y:S02]  /*2eb50*/  UIMAD UR21, UR13, UR12, UR6 ;  /* 0x0000000c0d1572a4 */ /* 0x000fe4000f8e0206 */
[----:B------:R-:W-:Y:S02]  /*2eb60*/  UIADD3 UR20, UR7, -0x1, URZ ;  /* 0xffffffff07147890 */ /* 0x000fe4000fffe03f */
[----:B------:R-:W-:Y:S01]  /*2eb70*/  UIADD3 UR19, -UR14, URZ, URZ ;  /* 0x0000003f0e137290 */ /* 0x000fe2000fffe13f */
        /* <DEDUP_REMOVED lines=17> */
.L_x_539:
[----:B------:R-:W-:Y:S01]  /*2ec90*/  UISETP.NE.AND UP0, UPT, UR38, URZ, UPT ;  /* 0x0000003f2600728c */ /* 0x000fe2000bf05270 */
[----:B------:R-:W-:Y:S01]  /*2eca0*/  IMAD.MOV.U32 R0, RZ, RZ, 0x1 ;  /* 0x00000001ff007424 */ /* 0x000fe200078e00ff */
[----:B------:R-:W-:Y:S02]  /*2ecb0*/  USHF.R.U64 UR4, UR6, UR22, UR8 ;  /* 0x0000001606047299 */ /* 0x000fe40008001208 */
[----:B------:R-:W-:Y:S02]  /*2ecc0*/  ULOP3.LUT UR40, UR15, UR40, URZ, 0xc0, !UPT ;  /* 0x000000280f287292 */ /* 0x000fe4000f8ec03f */
[----:B------:R-:W-:Y:S02]  /*2ecd0*/  UIADD3 UR5, -UR4, URZ, URZ ;  /* 0x0000003f04057290 */ /* 0x000fe4000fffe13f */
[----:B------:R-:W-:Y:S02]  /*2ece0*/  UIMAD UR40, UR24, UR4, UR40 ;  /* 0x00000004182872a4 */ /* 0x000fe4000f8e0228 */
[----:B------:R-:W-:-:S02]  /*2ecf0*/  ULOP3.LUT UR16, UR16, UR20, URZ, 0xc0, !UPT ;  /* 0x0000001410107292 */ /* 0x000fc4000f8ec03f */
[----:B------:R-:W-:Y:S02]  /*2ed00*/  @UP0 UIMAD UR21, UR25, UR19, UR18 ;  /* 0x00000013191502a4 */ /* 0x000fe4000f8e0212 */
[----:B------:R-:W-:-:S03]  /*2ed10*/  UIMAD UR4, UR5, UR23, UR17 ;  /* 0x00000017050472a4 */ /* 0x000fc6000f8e0211 */
[----:B------:R-:W-:Y:S01]  /*2ed20*/  ULDC UR5, c[0x0][0x610] ;  /* 0x0001840000057ab9 */ /* 0x000fe20000000800 */
[----:B------:R-:W-:Y:S02]  /*2ed30*/  UIMAD UR4, UR4, UR7, UR16 ;  /* 0x00000007040472a4 */ /* 0x000fe4000f8e0210 */
[----:B------:R-:W-:-:S04]  /*2ed40*/  UIMAD UR40, UR40, UR5, UR21 ;  /* 0x00000005282872a4 */ /* 0x000fc8000f8e0215 */
[----:B------:R-:W-:Y:S02]  /*2ed50*/  USEL UR41, UR4, UR40, !UP0 ;  /* 0x0000002804297287 */ /* 0x000fe4000c000000 */
[----:B------:R-:W-:-:S12]  /*2ed60*/  USEL UR40, UR40, UR4, !UP0 ;  /* 0x0000000428287287 */ /* 0x000fd8000c000000 */
.L_x_537:
[----:B------:R-:W-:-:S13]  /*2ed70*/  LOP3.LUT P0, RZ, R0, 0xff, RZ, 0xc0, !PT ;  /* 0x000000ff00ff7812 */ /* 0x000fda000780c0ff */
[----:B------:R-:W-:Y:S05]  /*2ed80*/  @P0 BRA `(.L_x_540) ;  /* 0xfffffd2000f80947 */ /* 0x000fea000383ffff */
[----:B------:R-:W-:Y:S05]  /*2ed90*/  EXIT ;  /* 0x000000000000794d */ /* 0x000fea0003800000 */
.L_x_3:
[----:B------:R-:W2:Y:S01]  /*2eda0*/  LDL R5, [R1+0x204] ;  /* 0x0002040001057983 */ /* 0x000ea20000100800 */
[----:B------:R-:W-:-:S03]  /*2edb0*/  ULDC.64 UR8, c[0x0][0x650] ;  /* 0x0001940000087ab9 */ /* 0x000fc60000000a00 */
[----:B------:R-:W3:Y:S01]  /*2edc0*/  LDL R4, [R1+0x200] ;  /* 0x0002000001047983 */ /* 0x000ee20000100800 */
[----:B------:R-:W-:Y:S01]  /*2edd0*/  PRMT R0, RZ, 0x7610, R0 ;  /* 0x00007610ff007816 */ /* 0x000fe20000000000 */
[----:B------:R-:W-:Y:S01]  /*2ede0*/  IMAD.MOV.U32 R10, RZ, RZ, -0x1 ;  /* 0xffffffffff0a7424 */ /* 0x000fe200078e00ff */
[----:B------:R-:W-:Y:S02]  /*2edf0*/  MOV R3, 0xffffffff ;  /* 0xffffffff00037802 */ /* 0x000fe40000000f00 */
[----:B------:R-:W-:Y:S02]  /*2ee00*/  MOV R2, 0xffffffff ;  /* 0xffffffff00027802 */ /* 0x000fe40000000f00 */
[----:B--2---:R-:W-:-:S04]  /*2ee10*/  ISETP.GE.U32.AND P0, PT, R5, UR8, PT ;  /* 0x0000000805007c0c */ /* 0x004fc8000bf06070 */
[----:B---3--:R-:W-:-:S13]  /*2ee20*/  ISETP.GE.U32.AND.EX P0, PT, R4, UR9, PT, P0 ;  /* 0x0000000904007c0c */ /* 0x008fda000bf06100 */
[----:B------:R-:W-:Y:S05]  /*2ee30*/  @P0 BRA `(.L_x_541) ;  /* 0x00000004008c0947 */ /* 0x000fea0003800000 */
[----:B------:R-:W-:Y:S01]  /*2ee40*/  I2FP.F32.U32 R0, UR4 ;  /* 0x0000000400007c45 */ /* 0x000fe20008201000 */
[----:B0-----:R-:W-:Y:S01]  /*2ee50*/  ULDC.64 UR16, c[0x0][0x628] ;  /* 0x00018a0000107ab9 */ /* 0x001fe20000000a00 */
        /* <DEDUP_REMOVED lines=24> */
.L_x_542:
        /* <DEDUP_REMOVED lines=24> */
[----:B------:R-:W-:Y:S01]  /*2f160*/  UMOV UR19, 0x1 ;  /* 0x0000000100137882 */ /* 0x000fe20000000000 */
[----:B------:R-:W-:Y:S01]  /*2f170*/  ULDC UR20, c[0x0][0x608] ;  /* 0x0001820000147ab9 */ /* 0x000fe20000000800 */
[----:B------:R-:W-:Y:S01]  /*2f180*/  USHF.L.U32 UR26, UR19, UR23, URZ ;  /* 0x00000017131a7299 */ /* 0x000fe2000800063f */
[----:B------:R-:W-:Y:S01]  /*2f190*/  ISETP.NE.AND.EX P0, PT, RZ, UR9, PT, P0 ;  /* 0x00000009ff007c0c */ /* 0x000fe2000bf05300 */
[----:B------:R-:W-:Y:S02]  /*2f1a0*/  USHF.R.U64 UR19, UR18, UR20, UR11 ;  /* 0x0000001412137299 */ /* 0x000fe4000800120b */
[----:B------:R-:W-:Y:S02]  /*2f1b0*/  USHF.R.U32.HI UR11, URZ, UR20, UR11 ;  /* 0x000000143f0b7299 */ /* 0x000fe4000801160b */
[----:B------:R-:W-:-:S02]  /*2f1c0*/  UIADD3 UR15, -UR15, URZ, URZ ;  /* 0x0000003f0f0f7290 */ /* 0x000fc4000fffe13f */
[----:B------:R-:W-:Y:S01]  /*2f1d0*/  USHF.R.U64 UR20, UR19, UR23, UR11 ;  /* 0x0000001713147299 */ /* 0x000fe2000800120b */
[----:B------:R-:W-:Y:S01]  /*2f1e0*/  ULDC UR16, c[0x0][0x144] ;  /* 0x0000510000107ab9 */ /* 0x000fe20000000800 */
[----:B------:R-:W-:Y:S01]  /*2f1f0*/  ULDC UR6, c[0x0][0x600] ;  /* 0x0001800000067ab9 */ /* 0x000fe20000000800 */
[----:B------:R-:W-:Y:S02]  /*2f200*/  USHF.R.U32.HI UR11, URZ, UR23, UR11 ;  /* 0x000000173f0b7299 */ /* 0x000fe4000801160b */
[----:B------:R-:W-:Y:S02]  /*2f210*/  UIMAD UR23, UR16, UR15, UR4 ;  /* 0x0000000f101772a4 */ /* 0x000fe4000f8e0204 */
[----:B------:R-:W-:Y:S02]  /*2f220*/  UIADD3 UR22, UR6, -0x1, URZ ;  /* 0xffffffff06167890 */ /* 0x000fe4000fffe03f */
[----:B------:R-:W-:Y:S02]  /*2f230*/  ULOP3.LUT UR27, URZ, UR13, URZ, 0x33, !UPT ;  /* 0x0000000d3f1b7292 */ /* 0x000fe4000f8e333f */
        /* <DEDUP_REMOVED lines=18> */
.L_x_543:
[----:B------:R-:W-:Y:S01]  /*2f360*/  UISETP.NE.AND UP0, UPT, UR38, URZ, UPT ;  /* 0x0000003f2600728c */ /* 0x000fe2000bf05270 */
[----:B------:R-:W-:Y:S01]  /*2f370*/  MOV R0, 0x1 ;  /* 0x0000000100007802 */ /* 0x000fe20000000f00 */
[----:B------:R-:W-:Y:S01]  /*2f380*/  USHF.R.U64 UR8, UR4, UR24, UR11 ;  /* 0x0000001804087299 */ /* 0x000fe2000800120b */
[----:B------:R-:W-:Y:S01]  /*2f390*/  MOV R10, UR5 ;  /* 0x00000005000a7c02 */ /* 0x000fe20008000f00 */
[----:B------:R-:W-:Y:S02]  /*2f3a0*/  ULOP3.LUT UR4, UR19, UR27, URZ, 0xc0, !UPT ;  /* 0x0000001b13047292 */ /* 0x000fe4000f8ec03f */
[----:B------:R-:W-:Y:S02]  /*2f3b0*/  ULOP3.LUT UR18, UR18, UR22, URZ, 0xc0, !UPT ;  /* 0x0000001612127292 */ /* 0x000fe4000f8ec03f */
[----:B------:R-:W-:-:S03]  /*2f3c0*/  UIMAD UR4, UR26, UR8, UR4 ;  /* 0x000000081a0472a4 */ /* 0x000fc6000f8e0204 */
[----:B------:R-:W-:Y:S02]  /*2f3d0*/  @UP0 UIMAD UR23, UR28, UR21, UR7 ;  /* 0x000000151c1702a4 */ /* 0x000fe4000f8e0207 */
[----:B------:R-:W-:-:S03]  /*2f3e0*/  UIADD3 UR7, -UR8, URZ, URZ ;  /* 0x0000003f08077290 */ /* 0x000fc6000fffe13f */
[----:B------:R-:W-:Y:S01]  /*2f3f0*/  ULDC UR8, c[0x0][0x610] ;  /* 0x0001840000087ab9 */ /* 0x000fe20000000800 */
[----:B------:R-:W-:Y:S02]  /*2f400*/  UIMAD UR7, UR7, UR25, UR20 ;  /* 0x00000019070772a4 */ /* 0x000fe4000f8e0214 */
[----:B------:R-:W-:Y:S02]  /*2f410*/  UIMAD UR4, UR4, UR8, UR23 ;  /* 0x00000008040472a4 */ /* 0x000fe4000f8e0217 */
[----:B------:R-:W-:-:S04]  /*2f420*/  UIMAD UR7, UR7, UR6, UR18 ;  /* 0x00000006070772a4 */ /* 0x000fc8000f8e0212 */
[----:B------:R-:W-:Y:S02]  /*2f430*/  USEL UR6, UR7, UR4, !UP0 ;  /* 0x0000000407067287 */ /* 0x000fe4000c000000 */
[----:B------:R-:W-:-:S04]  /*2f440*/  USEL UR4, UR4, UR7, !UP0 ;  /* 0x0000000704047287 */ /* 0x000fc8000c000000 */
[----:B------:R-:W-:Y:S02]  /*2f450*/  IMAD.U32 R2, RZ, RZ, UR6 ;  /* 0x00000006ff027e24 */ /* 0x000fe4000f8e00ff */
[----:B------:R-:W-:-:S07]  /*2f460*/  MOV R3, UR4 ;  /* 0x0000000400037c02 */ /* 0x000fce0008000f00 */
.L_x_541:
[----:B------:R-:W-:-:S08]  /*2f470*/  NOP ;  /* 0x0000000000007918 */ /* 0x000fd00000000000 */
[----:B0-----:R-:W0:-:S00]  /*2f480*/  USETMAXREG.DEALLOC.CTAPOOL 0x18 ;  /* 0x00000018000079c8 */ /* 0x001e0000080e0500 */
[----:B------:R-:W-:-:S13]  /*2f490*/  ISETP.NE.AND P0, PT, RZ, UR10, PT ;  /* 0x0000000aff007c0c */ /* 0x000fda000bf05270 */
[----:B------:R-:W-:Y:S05]  /*2f4a0*/  @P0 EXIT ;  /* 0x000000000000094d */ /* 0x000fea0003800000 */
[----:B0-----:R-:W-:Y:S01]  /*2f4b0*/  LOP3.LUT P0, RZ, R0, 0xff, RZ, 0xc0, !PT ;  /* 0x000000ff00ff7812 */ /* 0x001fe2000780c0ff */
[----:B------:R-:W-:Y:S01]  /*2f4c0*/  IMAD.MOV.U32 R7, RZ, RZ, RZ ;  /* 0x000000ffff077224 */ /* 0x000fe200078e00ff */
[----:B------:R-:W-:-:S11]  /*2f4d0*/  MOV R6, 0x1 ;  /* 0x0000000100067802 */ /* 0x000fd60000000f00 */
[----:B------:R-:W-:Y:S05]  /*2f4e0*/  @!P0 BRA `(.L_x_544) ;  /* 0x0000000c00e88947 */ /* 0x000fea0003800000 */
[----:B------:R-:W0:Y:S01]  /*2f4f0*/  LDC R0, c[0x0][0x28c] ;  /* 0x0000a300ff007b82 */ /* 0x000e220000000800 */
[----:B------:R-:W1:Y:S01]  /*2f500*/  S2R R4, SR_TID.X ;  /* 0x0000000000047919 */ /* 0x000e620000002100 */
[----:B------:R-:W-:Y:S01]  /*2f510*/  ULDC UR13, c[0x0][0x658] ;  /* 0x00019600000d7ab9 */ /* 0x000fe20000000800 */
[----:B------:R-:W-:Y:S01]  /*2f520*/  UMOV UR5, 0xffffffff ;  /* 0xffffffff00057882 */ /* 0x000fe20000000000 */
[----:B------:R-:W-:Y:S01]  /*2f530*/  ULDC UR4, c[0x0][0xc] ;  /* 0x0000030000047ab9 */ /* 0x000fe20000000800 */
[----:B------:R-:W-:Y:S01]  /*2f540*/  USHF.L.U32 UR29, UR5, UR13, URZ ;  /* 0x0000000d051d7299 */ /* 0x000fe2000800063f */
[----:B------:R-:W-:Y:S01]  /*2f550*/  BSSY B0, `(.L_x_544) ;  /* 0x00000f3000007945 */ /* 0x000fe20003800000 */
[----:B------:R-:W-:Y:S01]  /*2f560*/  UMOV UR6, 0x1 ;  /* 0x0000000100067882 */ /* 0x000fe20000000000 */
[----:B------:R-:W-:Y:S01]  /*2f570*/  ULDC UR5, c[0x0][0x10] ;  /* 0x0000040000057ab9 */ /* 0x000fe20000000800 */
[----:B------:R-:W-:Y:S01]  /*2f580*/  USHF.L.U32 UR13, UR6, UR13, URZ ;  /* 0x0000000d060d7299 */ /* 0x000fe2000800063f */
[----:B------:R-:W-:Y:S01]  /*2f590*/  MOV R9, 0x1 ;  /* 0x0000000100097802 */ /* 0x000fe20000000f00 */
[----:B------:R-:W-:Y:S01]  /*2f5a0*/  UIMAD.WIDE.U32 UR4, UR4, UR5, URZ ;  /* 0x00000005040472a5 */ /* 0x000fe2000f8e003f */
[----:B------:R-:W-:Y:S01]  /*2f5b0*/  IMAD.MOV.U32 R6, RZ, RZ, 0x1 ;  /* 0x00000001ff067424 */ /* 0x000fe200078e00ff */
[----:B------:R-:W-:Y:S01]  /*2f5c0*/  ULDC UR6, c[0x0][0x14] ;  /* 0x0000050000067ab9 */ /* 0x000fe20000000800 */
[----:B------:R-:W-:Y:S01]  /*2f5d0*/  MOV R7, RZ ;  /* 0x000000ff00077202 */ /* 0x000fe20000000f00 */
[----:B------:R-:W-:-:S02]  /*2f5e0*/  UIMAD.WIDE.U32 UR22, UR4, UR6, URZ ;  /* 0x00000006041672a5 */ /* 0x000fc4000f8e003f */
[----:B------:R-:W-:Y:S01]  /*2f5f0*/  UIMAD UR39, UR5, UR6, URZ ;  /* 0x00000006052772a4 */ /* 0x000fe2000f8e023f */
[----:B------:R-:W-:Y:S01]  /*2f600*/  ULDC UR21, c[0x0][0x600] ;  /* 0x0001800000157ab9 */ /* 0x000fe20000000800 */
[----:B------:R-:W-:Y:S02]  /*2f610*/  ULOP3.LUT UR45, UR37, 0x2, URZ, 0xfc, !UPT ;  /* 0x00000002252d7892 */ /* 0x000fe4000f8efc3f */
[----:B------:R-:W-:Y:S01]  /*2f620*/  UIADD3 UR21, UR21, -0x1, URZ ;  /* 0xffffffff15157890 */ /* 0x000fe2000fffe03f */
[----:B0-----:R-:W-:Y:S01]  /*2f630*/  IADD3 R0, R0, 0x7f, RZ ;  /* 0x0000007f00007810 */ /* 0x001fe20007ffe0ff */
[----:B------:R-:W-:Y:S02]  /*2f640*/  ULOP3.LUT UR29, URZ, UR29, URZ, 0x33, !UPT ;  /* 0x0000001d3f1d7292 */ /* 0x000fe4000f8e333f */
[----:B------:R-:W-:Y:S01]  /*2f650*/  UIADD3 UR39, UR23, UR39, URZ ;  /* 0x0000002717277290 */ /* 0x000fe2000fffe03f */
[----:B------:R-:W-:Y:S01]  /*2f660*/  SHF.R.S32.HI R5, RZ, 0x1f, R0 ;  /* 0x0000001fff057819 */ /* 0x000fe20000011400 */
[----:B------:R-:W-:-:S03]  /*2f670*/  ULDC.64 UR14, c[0x0][0x198] ;  /* 0x00006600000e7ab9 */ /* 0x000fc60000000a00 */
[----:B------:R-:W-:Y:S02]  /*2f680*/  LEA.HI R0, R5, R0, RZ, 0x7 ;  /* 0x0000000005007211 */ /* 0x000fe400078f38ff */
[C---:B-1----:R-:W-:Y:S02]  /*2f690*/  LOP3.LUT P2, RZ, R4.reuse, 0x7f, RZ, 0xc0, !PT ;  /* 0x0000007f04ff7812 */ /* 0x042fe4000784c0ff */
[----:B------:R-:W-:Y:S02]  /*2f6a0*/  LOP3.LUT P0, RZ, R4, 0x1f, RZ, 0xc0, !PT ;  /* 0x0000001f04ff7812 */ /* 0x000fe4000780c0ff */
[----:B------:R-:W-:Y:S02]  /*2f6b0*/  SHF.R.S32.HI R0, RZ, 0x7, R0 ;  /* 0x00000007ff007819 */ /* 0x000fe40000011400 */
[----:B------:R-:W-:Y:S02]  /*2f6c0*/  PLOP3.LUT P0, PT, P0, P2, PT, 0x8a, 0x0 ;  /* 0x000000000000781c */ /* 0x000fe40000705172 */
[----:B------:R-:W-:-:S11]  /*2f6d0*/  IADD3 R16, R0, 0x1, RZ ;  /* 0x0000000100107810 */ /* 0x000fd60007ffe0ff */
.L_x_556:
[----:B------:R-:W-:-:S03]  /*2f6e0*/  UMOV UR4, 0xffffffff ;  /* 0xffffffff00047882 */ /* 0x000fc60000000000 */
[----:B------:R-:W-:Y:S05]  /*2f6f0*/  BRA.DIV UR4, `(.L_x_545) ;  /* 0x0000001204c07947 */ /* 0x000fea000b800000 */
[----:B------:R-:W-:-:S13]  /*2f700*/  ELECT P6, URZ, PT ;  /* 0x00000000003f782f */ /* 0x000fda00038c0000 */
.L_x_570:
[----:B------:R-:W0:Y:S01]  /*2f710*/  LDC R4, c[0x0][0x28c] ;  /* 0x0000a300ff047b82 */ /* 0x000e220000000800 */
[----:B------:R-:W-:Y:S01]  /*2f720*/  BSSY B1, `(.L_x_546) ;  /* 0x0000058000017945 */ /* 0x000fe20003800000 */
[----:B0-----:R-:W-:-:S13]  /*2f730*/  ISETP.LT.OR P6, PT, R4, 0x1, !P6 ;  /* 0x000000010400780c */ /* 0x001fda00077c1670 */
[----:B------:R-:W-:Y:S05]  /*2f740*/  @P6 BRA `(.L_x_547) ;  /* 0x0000000400546947 */ /* 0x000fea0003800000 */
[----:B------:R-:W-:Y:S01]  /*2f750*/  SHF.L.U32 R5, R2, 0x8, RZ ;  /* 0x0000000802057819 */ /* 0x000fe200000006ff */
[----:B------:R-:W-:Y:S01]  /*2f760*/  IMAD.SHL.U32 R3, R3, 0x100, RZ ;  /* 0x0000010003037824 */ /* 0x000fe200078e00ff */
[----:B------:R-:W-:Y:S01]  /*2f770*/  MOV R13, RZ ;  /* 0x000000ff000d7202 */ /* 0x000fe20000000f00 */
[----:B------:R-:W-:Y:S01]  /*2f780*/  IMAD.MOV.U32 R4, RZ, RZ, R16 ;  /* 0x000000ffff047224 */ /* 0x000fe200078e0010 */
[----:B------:R-:W-:Y:S02]  /*2f790*/  MOV R2, R6 ;  /* 0x0000000600027202 */ /* 0x000fe40000000f00 */
[----:B------:R-:W-:-:S07]  /*2f7a0*/  MOV R8, R7 ;  /* 0x0000000700087202 */ /* 0x000fce0000000f00 */
.L_x_551:
[----:B------:R-:W0:Y:S01]  /*2f7b0*/  S2R R12, SR_CgaCtaId ;  /* 0x00000000000c7919 */ /* 0x000e220000008800 */
[----:B------:R-:W-:-:S04]  /*2f7c0*/  MOV R11, 0x400 ;  /* 0x00000400000b7802 */ /* 0x000fc80000000f00 */
[----:B0-----:R-:W-:Y:S02]  /*2f7d0*/  LEA R15, R12, R11, 0x18 ;  /* 0x0000000b0c0f7211 */ /* 0x001fe400078ec0ff */
[----:B------:R-:W-:Y:S01]  /*2f7e0*/  SHF.L.U32 R11, R2, 0x1f, RZ ;  /* 0x0000001f020b7819 */ /* 0x000fe200000006ff */
[----:B------:R-:W0:Y:S02]  /*2f7f0*/  @!P2 LDC R12, c[0x0][0x500] ;  /* 0x00014000ff0cab82 */ /* 0x000e240000000800 */
[----:B------:R-:W-:-:S04]  /*2f800*/  IMAD R14, R8, 0x8, R15 ;  /* 0x00000008080e7824 */ /* 0x000fc800078e020f */
[----:B------:R-:W1:Y:S02]  /*2f810*/  SYNCS.PHASECHK.TRANS64.TRYWAIT P1, [R14+URZ+0x38], R11 ;  /* 0x0000380b0e0075a7 */ /* 0x000e64000802017f */
[----:B-1----:R-:W-:Y:S05]  /*2f820*/  @!P1 BRA `(.L_x_548) ;  /* 0x0000001000949947 */ /* 0x002fea0003800000 */
.L_x_571:
[----:B------:R-:W-:Y:S01]  /*2f830*/  UPRMT UR4, UR45, 0x9910, URZ ;  /* 0x000099102d047896 */ /* 0x000fe2000800003f */
[----:B0-----:R0:W-:Y:S03]  /*2f840*/  @!P2 SYNCS.ARRIVE.TRANS64 RZ, [R14+URZ], R12 ;  /* 0x0000000c0effa9a7 */ /* 0x0011e6000800003f */
[----:B------:R-:W-:-:S06]  /*2f850*/  UISETP.NE.AND UP0, UPT, UR4, 0x2, UPT ;  /* 0x000000020400788c */ /* 0x000fcc000bf05270 */
[----:B------:R-:W-:-:S13]  /*2f860*/  PLOP3.LUT P1, PT, PT, PT, UP0, 0x80, 0x0 ;  /* 0x000000000000781c */ /* 0x000fda0003f2f008 */
[----:B0-----:R-:W-:Y:S05]  /*2f870*/  @P1 BRA `(.L_x_549) ;  /* 0x0000000000041947 */ /* 0x001fea0003800000 */
[----:B------:R-:W-:Y:S01]  /*2f880*/  BPT.TRAP 0x1 ;  /* 0x000000040000795c */ /* 0x000fe20000300000 */
.L_x_549:
[----:B------:R-:W-:Y:S05]  /*2f890*/  @P0 BRA `(.L_x_550) ;  /* 0x0000000000040947 */ /* 0x000fea0003800000 */
[----:B------:R-:W-:Y:S01]  /*2f8a0*/  BPT.TRAP 0x1 ;  /* 0x000000040000795c */ /* 0x000fe20000300000 */
.L_x_550:
[----:B------:R-:W-:Y:S01]  /*2f8b0*/  LEA R15, R8, R15, 0x11 ;  /* 0x0000000f080f7211 */ /* 0x000fe200078e88ff */
[----:B------:R-:W-:Y:S01]  /*2f8c0*/  UIADD3 UR30, UP0, UR14, 0xf0, URZ ;  /* 0x000000f00e1e7890 */ /* 0x000fe2000ff1e03f */
[----:B------:R-:W-:Y:S01]  /*2f8d0*/  R2UR UR10, R13 ;  /* 0x000000000d0a72ca */ /* 0x000fe200000e0000 */
[----:B------:R-:W-:Y:S01]  /*2f8e0*/  VIADD R4, R4, 0xffffffff ;  /* 0xffffffff04047836 */ /* 0x000fe20000000000 */
[----:B------:R-:W-:Y:S01]  /*2f8f0*/  R2UR UR18, R15 ;  /* 0x000000000f1272ca */ /* 0x000fe200000e0000 */
[----:B------:R-:W-:Y:S01]  /*2f900*/  UIADD3.X UR31, URZ, UR15, URZ, UP0, !UPT ;  /* 0x0000000f3f1f7290 */ /* 0x000fe200087fe43f */
[----:B------:R-:W-:Y:S01]  /*2f910*/  R2UR UR9, R14 ;  /* 0x000000000e0972ca */ /* 0x000fe200000e0000 */
[----:B------:R-:W-:Y:S01]  /*2f920*/  UIADD3 UR4, UP1, UR14, 0x1f0, URZ ;  /* 0x000001f00e047890 */ /* 0x000fe2000ff3e03f */
[----:B------:R-:W-:Y:S01]  /*2f930*/  R2UR UR11, R3 ;  /* 0x00000000030b72ca */ /* 0x000fe200000e0000 */
[----:B------:R-:W-:Y:S01]  /*2f940*/  UMOV UR6, 0x0 ;  /* 0x0000000000067882 */ /* 0x000fe20000000000 */
[----:B------:R-:W-:Y:S01]  /*2f950*/  R2UR UR12, R10 ;  /* 0x000000000a0c72ca */ /* 0x000fe200000e0000 */
[----:B------:R-:W-:Y:S01]  /*2f960*/  UMOV UR7, 0x10000000 ;  /* 0x1000000000077882 */ /* 0x000fe20000000000 */
[----:B------:R-:W-:Y:S01]  /*2f970*/  R2UR UR35, R5 ;  /* 0x00000000052372ca */ /* 0x000fe200000e0000 */
[----:B------:R-:W-:Y:S01]  /*2f980*/  UIADD3.X UR5, URZ, UR15, URZ, UP1, !UPT ;  /* 0x0000000f3f057290 */ /* 0x000fe20008ffe43f */
[----:B------:R-:W-:Y:S01]  /*2f990*/  ISETP.GT.AND P3, PT, R4, 0x1, PT ;  /* 0x000000010400780c */ /* 0x000fe20003f64270 */
[----:B------:R-:W-:Y:S01]  /*2f9a0*/  UIADD3 UR58, UR10, 0x20, URZ ;  /* 0x000000200a3a7890 */ /* 0x000fe2000fffe03f */
[----:B------:R-:W-:Y:S01]  /*2f9b0*/  IADD3 R8, R8, 0x1, RZ ;  /* 0x0000000108087810 */ /* 0x000fe20007ffe0ff */
[----:B------:R-:W-:Y:S01]  /*2f9c0*/  UIADD3 UR8, UR18, 0x180, URZ ;  /* 0x0000018012087890 */ /* 0x000fe2000fffe03f */
[----:B------:R-:W-:Y:S01]  /*2f9d0*/  IADD3 R13, R13, 0x80, RZ ;  /* 0x000000800d0d7810 */ /* 0x000fe20007ffe0ff */
[----:B------:R-:W-:Y:S01]  /*2f9e0*/  UIADD3 UR56, UR18, 0x8180, URZ ;  /* 0x0000818012387890 */ /* 0x000fe2000fffe03f */
[----:B------:R-:W-:Y:S01]  /*2f9f0*/  ISETP.NE.AND P1, PT, R8, 0x7, PT ;  /* 0x000000070800780c */ /* 0x000fe20003f25270 */
[----:B------:R-:W-:-:S02]  /*2fa00*/  UIADD3 UR50, UR10, 0x40, URZ ;  /* 0x000000400a327890 */ /* 0x000fc4000fffe03f */
[----:B------:R-:W-:Y:S01]  /*2fa10*/  UIADD3 UR48, UR18, 0x10180, URZ ;  /* 0x0001018012307890 */ /* 0x000fe2000fffe03f */
[----:B-1----:R-:W-:Y:S01]  /*2fa20*/  SEL R11, RZ, 0x1, P1 ;  /* 0x00000001ff0b7807 */ /* 0x002fe20000800000 */
[----:B------:R-:W-:Y:S02]  /*2fa30*/  UIADD3 UR42, UR10, 0x60, URZ ;  /* 0x000000600a2a7890 */ /* 0x000fe4000fffe03f */
[----:B------:R0:W-:Y:S01]  /*2fa40*/  UTMALDG.3D [UR8], [UR30], desc[UR6] ;  /* 0x000006081e0075b4 */ /* 0x0001e20008011000 */
[----:B------:R-:W-:Y:S01]  /*2fa50*/  UIADD3 UR40, UR18, 0x18180, URZ ;  /* 0x0001818012287890 */ /* 0x000fe2000fffe03f */
[----:B------:R-:W-:Y:S01]  /*2fa60*/  LOP3.LUT R2, R2, R11, RZ, 0x3c, !PT ;  /* 0x0000000b02027212 */ /* 0x000fe200078e3cff */
[----:B------:R-:W-:Y:S01]  /*2fa70*/  UIADD3 UR32, UR18, 0xe0180, URZ ;  /* 0x000e018012207890 */ /* 0x000fe2000fffe03f */
[----:B------:R-:W-:Y:S01]  /*2fa80*/  SEL R8, R8, RZ, P1 ;  /* 0x000000ff08087207 */ /* 0x000fe20000800000 */
[----:B------:R-:W-:Y:S02]  /*2fa90*/  UIADD3 UR24, UR18, 0xe8180, URZ ;  /* 0x000e818012187890 */ /* 0x000fe4000fffe03f */
[----:B------:R-:W-:Y:S01]  /*2faa0*/  UIADD3 UR16, UR18, 0xf0180, URZ ;  /* 0x000f018012107890 */ /* 0x000fe2000fffe03f */
[----:B------:R-:W-:Y:S01]  /*2fab0*/  UMOV UR57, UR9 ;  /* 0x0000000900397c82 */ /* 0x000fe20008000000 */
        /* <DEDUP_REMOVED lines=8> */
[----:B------:R1:W-:Y:S01]  /*2fb40*/  UTMALDG.3D [UR56], [UR30], desc[UR6] ;  /* 0x000006381e0075b4 */ /* 0x0003e20008011000 */
[----:B------:R-:W-:Y:S01]  /*2fb50*/  UMOV UR33, UR9 ;  /* 0x0000000900217c82 */ /* 0x000fe20008000000 */
[----:B------:R-:W-:Y:S01]  /*2fb60*/  UMOV UR34, UR10 ;  /* 0x0000000a00227c82 */ /* 0x000fe20008000000 */
[----:B------:R-:W-:Y:S01]  /*2fb70*/  UMOV UR36, UR12 ;  /* 0x0000000c00247c82 */ /* 0x000fe20008000000 */
[----:B------:R-:W-:Y:S01]  /*2fb80*/  UMOV UR25, UR9 ;  /* 0x0000000900197c82 */ /* 0x000fe20008000000 */
[----:B------:R-:W-:Y:S01]  /*2fb90*/  UMOV UR27, UR35 ;  /* 0x00000023001b7c82 */ /* 0x000fe20008000000 */
[----:B0-----:R-:W-:Y:S01]  /*2fba0*/  UIADD3 UR8, UR18, 0xf8180, URZ ;  /* 0x000f818012087890 */ /* 0x001fe2000fffe03f */
[----:B------:R1:W-:Y:S01]  /*2fbb0*/  UTMALDG.3D [UR48], [UR30], desc[UR6] ;  /* 0x000006301e0075b4 */ /* 0x0003e20008011000 */
        /* <DEDUP_REMOVED lines=9> */
[----:B------:R1:W-:Y:S01]  /*2fc50*/  UTMALDG.3D [UR32], [UR4], desc[UR6] ;  /* 0x00000620040075b4 */ /* 0x0003e20008011000 */
[----:B------:R1:W-:Y:S01]  /*2fc60*/  UTMALDG.3D [UR24], [UR4], desc[UR6] ;  /* 0x00000618040075b4 */ /* 0x0003e20008011000 */
[----:B------:R1:W-:Y:S01]  /*2fc70*/  UTMALDG.3D [UR16], [UR4], desc[UR6] ;  /* 0x00000610040075b4 */ /* 0x0003e20008011000 */
[----:B------:R1:W-:Y:S02]  /*2fc80*/  UTMALDG.3D [UR8], [UR4], desc[UR6] ;  /* 0x00000608040075b4 */ /* 0x0003e40008011000 */
[----:B-1----:R-:W-:Y:S05]  /*2fc90*/  @P3 BRA `(.L_x_551) ;  /* 0xfffffff800c43947 */ /* 0x002fea000383ffff */
.L_x_547:
[----:B------:R-:W-:Y:S05]  /*2fca0*/  BSYNC B1 ;  /* 0x0000000000017941 */ /* 0x000fea0003800000 */
.L_x_546:
[----:B------:R-:W2:Y:S01]  /*2fcb0*/  LDL.LU R15, [R1+0x200] ;  /* 0x00020000010f7983 */ /* 0x000ea20000300800 */
[----:B------:R-:W-:Y:S01]  /*2fcc0*/  LOP3.LUT P3, RZ, R9, 0xff, RZ, 0xc0, !PT ;  /* 0x000000ff09ff7812 */ /* 0x000fe2000786c0ff */
[----:B------:R-:W-:Y:S02]  /*2fcd0*/  ULDC.64 UR4, c[0x0][0x650] ;  /* 0x0001940000047ab9 */ /* 0x000fe40000000a00 */
[----:B------:R-:W3:Y:S01]  /*2fce0*/  LDL.LU R14, [R1+0x204] ;  /* 0x00020400010e7983 */ /* 0x000ee20000300800 */
[----:B------:R-:W-:Y:S01]  /*2fcf0*/  IADD3 R4, R0, R7, RZ ;  /* 0x0000000700047210 */ /* 0x000fe20007ffe0ff */
[----:B------:R-:W-:Y:S01]  /*2fd00*/  BSSY B1, `(.L_x_552) ;  /* 0x0000075000017945 */ /* 0x000fe20003800000 */
[----:B------:R-:W-:Y:S01]  /*2fd10*/  IMAD.MOV.U32 R10, RZ, RZ, -0x1 ;  /* 0xffffffffff0a7424 */ /* 0x000fe200078e00ff */
[----:B------:R-:W-:Y:S02]  /*2fd20*/  PRMT R9, RZ, 0x7610, R9 ;  /* 0x00007610ff097816 */ /* 0x000fe40000000009 */
[C---:B------:R-:W-:Y:S01]  /*2fd30*/  IMAD.WIDE.U32 R2, R4.reuse, 0x24924925, RZ ;  /* 0x2492492504027825 */ /* 0x040fe200078e00ff */
[----:B------:R-:W-:-:S03]  /*2fd40*/  ISETP.GT.U32.AND P1, PT, R4, 0x6, PT ;  /* 0x000000060400780c */ /* 0x000fc60003f24070 */
[----:B------:R-:W0:Y:S01]  /*2fd50*/  @P3 S2R R8, SR_CgaCtaId ;  /* 0x0000000000083919 */ /* 0x000e220000008800 */
[----:B------:R-:W-:Y:S01]  /*2fd60*/  IMAD.IADD R2, R4, 0x1, -R3 ;  /* 0x0000000104027824 */ /* 0x000fe200078e0a03 */
[----:B------:R-:W-:-:S04]  /*2fd70*/  ISETP.LT.U32.AND P1, PT, R0, 0x7, P1 ;  /* 0x000000070000780c */ /* 0x000fc80000f21070 */
[----:B------:R-:W-:Y:S02]  /*2fd80*/  LEA.HI R2, R2, R3, RZ, 0x1f ;  /* 0x0000000302027211 */ /* 0x000fe400078ff8ff */
[----:B------:R-:W-:Y:S02]  /*2fd90*/  @P3 MOV R3, 0x400 ;  /* 0x0000040000033802 */ /* 0x000fe40000000f00 */
[----:B------:R-:W-:Y:S02]  /*2fda0*/  SHF.R.U32.HI R7, RZ, 0x2, R2 ;  /* 0x00000002ff077819 */ /* 0x000fe40000011602 */
[----:B------:R-:W-:Y:S02]  /*2fdb0*/  MOV R2, 0xffffffff ;  /* 0xffffffff00027802 */ /* 0x000fe40000000f00 */
[----:B0-----:R-:W-:-:S04]  /*2fdc0*/  @P3 LEA R3, R8, R3, 0x18 ;  /* 0x0000000308033211 */ /* 0x001fc800078ec0ff */
[----:B------:R0:W-:Y:S01]  /*2fdd0*/  @P3 SYNCS.ARRIVE.TRANS64.A1T0 RZ, [R3+URZ+0x88], RZ ;  /* 0x000088ff03ff39a7 */ /* 0x0001e2000810003f */
[----:B------:R-:W-:Y:S02]  /*2fde0*/  ISETP.GE.U32.AND P3, PT, R0, 0x7, PT ;  /* 0x000000070000780c */ /* 0x000fe40003f66070 */
[----:B0-----:R-:W-:-:S04]  /*2fdf0*/  SEL R3, RZ, 0x1, !P1 ;  /* 0x00000001ff037807 */ /* 0x001fc80004800000 */
[----:B------:R-:W-:Y:S02]  /*2fe00*/  LOP3.LUT R6, R6, R3, RZ, 0x3c, !PT ;  /* 0x0000000306067212 */ /* 0x000fe400078e3cff */
[----:B------:R-:W-:-:S05]  /*2fe10*/  MOV R3, 0xffffffff ;  /* 0xffffffff00037802 */ /* 0x000fca0000000f00 */
[----:B------:R-:W-:Y:S01]  /*2fe20*/  @P3 LOP3.LUT R6, R6, 0x1, R7, 0x78, !PT ;  /* 0x0000000106063812 */ /* 0x000fe200078e7807 */
[--C-:B------:R-:W-:Y:S01]  /*2fe30*/  IMAD R7, R7, -0x7, R4.reuse ;  /* 0xfffffff907077824 */ /* 0x100fe200078e0204 */
[----:B------:R-:W-:Y:S02]  /*2fe40*/  PRMT R4, RZ, 0x7610, R4 ;  /* 0x00007610ff047816 */ /* 0x000fe40000000004 */
[----:B---3--:R-:W-:-:S04]  /*2fe50*/  IADD3 R14, P1, R14, UR22, RZ ;  /* 0x000000160e0e7c10 */ /* 0x008fc8000ff3e0ff */
[----:B--2---:R-:W-:Y:S01]  /*2fe60*/  IADD3.X R15, R15, UR39, RZ, P1, !PT ;  /* 0x000000270f0f7c10 */ /* 0x004fe20008ffe4ff */
[----:B------:R0:W-:Y:S01]  /*2fe70*/  STL [R1+0x204], R14 ;  /* 0x0002040e01007387 */ /* 0x0001e20000100800 */
[----:B------:R-:W-:-:S03]  /*2fe80*/  ISETP.GE.U32.AND P1, PT, R14, UR4, PT ;  /* 0x000000040e007c0c */ /* 0x000fc6000bf26070 */
[----:B------:R0:W-:Y:S01]  /*2fe90*/  STL [R1+0x200], R15 ;  /* 0x0002000f01007387 */ /* 0x0001e20000100800 */
[----:B------:R-:W-:-:S13]  /*2fea0*/  ISETP.GE.U32.AND.EX P1, PT, R15, UR5, PT, P1 ;  /* 0x000000050f007c0c */ /* 0x000fda000bf26110 */
[----:B0-----:R-:W-:Y:S05]  /*2feb0*/  @P1 BRA `(.L_x_553) ;  /* 0x0000000400641947 */ /* 0x001fea0003800000 */
[----:B------:R-:W0:Y:S01]  /*2fec0*/  S2R R8, SR_CTAID.X ;  /* 0x0000000000087919 */ /* 0x000e220000002500 */
[----:B------:R-:W-:Y:S01]  /*2fed0*/  ULDC UR4, c[0x0][0x150] ;  /* 0x0000540000047ab9 */ /* 0x000fe20000000800 */
[----:B------:R-:W1:Y:S01]  /*2fee0*/  LDC R3, c[0x0][0x144] ;  /* 0x00005100ff037b82 */ /* 0x000e620000000800 */
[----:B------:R-:W-:Y:S01]  /*2fef0*/  UISETP.NE.AND UP0, UPT, UR38, URZ, UPT ;  /* 0x0000003f2600728c */ /* 0x000fe2000bf05270 */
[----:B------:R-:W2:Y:S01]  /*2ff00*/  S2R R5, SR_CTAID.Y ;  /* 0x0000000000057919 */ /* 0x000ea20000002600 */
[----:B------:R-:W-:-:S04]  /*2ff10*/  ULDC UR7, c[0x0][0x630] ;  /* 0x00018c0000077ab9 */ /* 0x000fc80000000800 */
[----:B------:R-:W-:Y:S01]  /*2ff20*/  PLOP3.LUT P1, PT, PT, PT, UP0, 0x80, 0x0 ;  /* 0x000000000000781c */ /* 0x000fe20003f2f008 */
[----:B------:R-:W3:Y:S01]  /*2ff30*/  LDC R12, c[0x0][0x148] ;  /* 0x00005200ff0c7b82 */ /* 0x000ee20000000800 */
[----:B0-----:R-:W-:Y:S02]  /*2ff40*/  I2FP.F32.U32 R2, R8 ;  /* 0x0000000800027245 */ /* 0x001fe40000201000 */
[----:B--2---:R-:W-:-:S03]  /*2ff50*/  I2FP.F32.U32 R4, R5 ;  /* 0x0000000500047245 */ /* 0x004fc60000201000 */
[----:B------:R-:W-:Y:S01]  /*2ff60*/  FMUL R2, R2, UR4 ;  /* 0x0000000402027c20 */ /* 0x000fe20008400000 */
[----:B------:R-:W-:Y:S02]  /*2ff70*/  ULDC UR4, c[0x0][0x154] ;  /* 0x0000550000047ab9 */ /* 0x000fe40000000800 */
[----:B------:R-:W-:Y:S01]  /*2ff80*/  FMUL R10, R4, UR4 ;  /* 0x00000004040a7c20 */ /* 0x000fe20008400000 */
[----:B------:R-:W-:Y:S02]  /*2ff90*/  ULDC.64 UR4, c[0x0][0x628] ;  /* 0x00018a0000047ab9 */ /* 0x000fe40000000a00 */
[----:B------:R-:W0:Y:S08]  /*2ffa0*/  F2I.U32.TRUNC.NTZ R2, R2 ;  /* 0x0000000200027305 */ /* 0x000e30000020f000 */
[----:B------:R-:W2:Y:S01]  /*2ffb0*/  F2I.U32.TRUNC.NTZ R10, R10 ;  /* 0x0000000a000a7305 */ /* 0x000ea2000020f000 */
[----:B0-----:R-:W-:Y:S01]  /*2ffc0*/  IADD3 R4, -R2, RZ, RZ ;  /* 0x000000ff02047210 */ /* 0x001fe20007ffe1ff */
[----:B------:R-:W-:-:S04]  /*2ffd0*/  IMAD.MOV.U32 R2, RZ, RZ, R14 ;  /* 0x000000ffff027224 */ /* 0x000fc800078e000e */
[----:B-1----:R-:W-:Y:S01]  /*2ffe0*/  IMAD R8, R3, R4, R8 ;  /* 0x0000000403087224 */ /* 0x002fe200078e0208 */
[----:B--2---:R-:W-:-:S05]  /*2fff0*/  IADD3 R3, -R10, RZ, RZ ;  /* 0x000000ff0a037210 */ /* 0x004fca0007ffe1ff */
[----:B---3--:R-:W-:Y:S01]  /*30000*/  @P1 IMAD R8, R12, R3, R5 ;  /* 0x000000030c081224 */ /* 0x008fe200078e0205 */
[----:B------:R-:W-:Y:S02]  /*30010*/  ISETP.NE.U32.AND P1, PT, RZ, UR4, PT ;  /* 0x00000004ff007c0c */ /* 0x000fe4000bf25070 */
[----:B------:R-:W-:Y:S02]  /*30020*/  MOV R3, R15 ;  /* 0x0000000f00037202 */ /* 0x000fe40000000f00 */
[----:B------:R-:W-:-:S13]  /*30030*/  ISETP.NE.AND.EX P1, PT, RZ, UR5, PT, P1 ;  /* 0x00000005ff007c0c */ /* 0x000fda000bf25310 */
[----:B------:R-:W-:Y:S05]  /*30040*/  @!P1 BRA `(.L_x_554) ;  /* 0x0000000000289947 */ /* 0x000fea0003800000 */
[----:B------:R-:W-:Y:S02]  /*30050*/  ULDC UR6, c[0x0][0x634] ;  /* 0x00018d0000067ab9 */ /* 0x000fe40000000800 */
[----:B------:R-:W-:-:S04]  /*30060*/  IADD3 R3, P1, R14, UR6, RZ ;  /* 0x000000060e037c10 */ /* 0x000fc8000ff3e0ff */
[----:B------:R-:W-:-:S05]  /*30070*/  IADD3.X R11, RZ, R15, RZ, P1, !PT ;  /* 0x0000000fff0b7210 */ /* 0x000fca0000ffe4ff */
[----:B------:R-:W-:-:S04]  /*30080*/  IMAD.WIDE.U32 R4, R11, UR4, RZ ;  /* 0x000000040b047c25 */ /* 0x000fc8000f8e00ff */
[----:B------:R-:W-:-:S04]  /*30090*/  IMAD.WIDE.U32 R4, P1, R3, UR5, R4 ;  /* 0x0000000503047c25 */ /* 0x000fc8000f820004 */
[----:B------:R-:W-:Y:S01]  /*300a0*/  IMAD.WIDE.U32 R2, R3, UR4, RZ ;  /* 0x0000000403027c25 */ /* 0x000fe2000f8e00ff */
[----:B------:R-:W-:-:S04]  /*300b0*/  MOV R2, R5 ;  /* 0x0000000500027202 */ /* 0x000fc80000000f00 */
[----:B------:R-:W-:Y:S01]  /*300c0*/  IADD3 RZ, P3, R3, R4, RZ ;  /* 0x0000000403ff7210 */ /* 0x000fe20007f7e0ff */
[----:B------:R-:W-:-:S04]  /*300d0*/  IMAD.X R3, RZ, RZ, RZ, P1 ;  /* 0x000000ffff037224 */ /* 0x000fc800008e06ff */
[----:B------:R-:W-:-:S08]  /*300e0*/  IMAD.WIDE.U32.X R2, R11, UR5, R2, P3 ;  /* 0x000000050b027c25 */ /* 0x000fd000098e0402 */
.L_x_554:
[--C-:B------:R-:W-:Y:S01]  /*300f0*/  SHF.R.U64 R10, R2, UR7, R3.reuse ;  /* 0x00000007020a7c19 */ /* 0x100fe20008001203 */
[----:B------:R-:W-:Y:S01]  /*30100*/  ULDC.64 UR4, c[0x0][0x620] ;  /* 0x0001880000047ab9 */ /* 0x000fe20000000a00 */
[----:B------:R-:W-:Y:S01]  /*30110*/  SHF.R.U32.HI R2, RZ, UR7, R3 ;  /* 0x00000007ff027c19 */ /* 0x000fe20008011603 */
[----:B------:R-:W-:Y:S01]  /*30120*/  ULDC.64 UR6, c[0x0][0x640] ;  /* 0x0001900000067ab9 */ /* 0x000fe20000000a00 */
[----:B------:R-:W-:Y:S02]  /*30130*/  IADD3 R11, P1, RZ, -R10, RZ ;  /* 0x8000000aff0b7210 */ /* 0x000fe40007f3e0ff */
[----:B------:R-:W-:Y:S02]  /*30140*/  MOV R3, R15 ;  /* 0x0000000f00037202 */ /* 0x000fe40000000f00 */
[----:B------:R-:W-:Y:S02]  /*30150*/  IADD3.X R2, RZ, ~R2, RZ, P1, !PT ;  /* 0x80000002ff027210 */ /* 0x000fe40000ffe4ff */
[----:B------:R-:W-:-:S03]  /*30160*/  ISETP.NE.U32.AND P1, PT, RZ, UR6, PT ;  /* 0x00000006ff007c0c */ /* 0x000fc6000bf25070 */
[----:B------:R-:W-:Y:S01]  /*30170*/  IMAD R2, R2, UR4, RZ ;  /* 0x0000000402027c24 */ /* 0x000fe2000f8e02ff */
[----:B------:R-:W-:-:S03]  /*30180*/  ISETP.NE.AND.EX P1, PT, RZ, UR7, PT, P1 ;  /* 0x00000007ff007c0c */ /* 0x000fc6000bf25310 */
[----:B------:R-:W-:Y:S02]  /*30190*/  IMAD R5, R11, UR5, R2 ;  /* 0x000000050b057c24 */ /* 0x000fe4000f8e0202 */
[----:B------:R-:W-:-:S04]  /*301a0*/  IMAD.MOV.U32 R2, RZ, RZ, R14 ;  /* 0x000000ffff027224 */ /* 0x000fc800078e000e */
[----:B------:R-:W-:Y:S01]  /*301b0*/  IMAD.WIDE.U32 R2, R11, UR4, R2 ;  /* 0x000000040b027c25 */ /* 0x000fe2000f8e0002 */
[----:B------:R-:W-:-:S04]  /*301c0*/  ULDC UR4, c[0x0][0x618] ;  /* 0x0001860000047ab9 */ /* 0x000fc80000000800 */
[----:B------:R-:W-:-:S04]  /*301d0*/  IADD3 R3, R3, R5, RZ ;  /* 0x0000000503037210 */ /* 0x000fc80007ffe0ff */
[--C-:B------:R-:W-:Y:S02]  /*301e0*/  SHF.R.U64 R11, R2, UR4, R3.reuse ;  /* 0x00000004020b7c19 */ /* 0x100fe40008001203 */
[----:B------:R-:W-:Y:S01]  /*301f0*/  SHF.R.U32.HI R2, RZ, UR4, R3 ;  /* 0x00000004ff027c19 */ /* 0x000fe20008011603 */
[----:B------:R-:W-:-:S03]  /*30200*/  ULDC UR4, c[0x0][0x608] ;  /* 0x0001820000047ab9 */ /* 0x000fc60000000800 */
[--C-:B------:R-:W-:Y:S02]  /*30210*/  SHF.R.U64 R12, R11, UR4, R2.reuse ;  /* 0x000000040b0c7c19 */ /* 0x100fe40008001202 */
[----:B------:R-:W-:Y:S01]  /*30220*/  SHF.R.U32.HI R3, RZ, UR4, R2 ;  /* 0x00000004ff037c19 */ /* 0x000fe20008011602 */
[----:B------:R-:W-:-:S03]  /*30230*/  ULDC UR4, c[0x0][0x658] ;  /* 0x0001960000047ab9 */ /* 0x000fc60000000800 */
[--C-:B------:R-:W-:Y:S02]  /*30240*/  SHF.R.U64 R13, R12, UR4, R3.reuse ;  /* 0x000000040c0d7c19 */ /* 0x100fe40008001203 */
[----:B------:R-:W-:-:S03]  /*30250*/  SHF.R.U32.HI R15, RZ, UR4, R3 ;  /* 0x00000004ff0f7c19 */ /* 0x000fc60008011603 */
[----:B------:R-:W-:Y:S01]  /*30260*/  IMAD.MOV.U32 R2, RZ, RZ, R13 ;  /* 0x000000ffff027224 */ /* 0x000fe200078e000d */
[----:B------:R-:W-:Y:S01]  /*30270*/  MOV R3, R15 ;  /* 0x0000000f00037202 */ /* 0x000fe20000000f00 */
[----:B------:R-:W-:Y:S06]  /*30280*/  @!P1 BRA `(.L_x_555) ;  /* 0x0000000000289947 */ /* 0x000fec0003800000 */
        /* <DEDUP_REMOVED lines=10> */
.L_x_555:
[----:B------:R-:W-:Y:S01]  /*30330*/  ULDC UR4, c[0x0][0x648] ;  /* 0x0001920000047ab9 */ /* 0x000fe20000000800 */
[----:B------:R-:W-:Y:S01]  /*30340*/  LOP3.LUT R12, R12, UR29, RZ, 0xc0, !PT ;  /* 0x0000001d0c0c7c12 */ /* 0x000fe2000f8ec0ff */
[----:B------:R-:W-:Y:S01]  /*30350*/  UISETP.NE.AND UP0, UPT, UR38, URZ, UPT ;  /* 0x0000003f2600728c */ /* 0x000fe2000bf05270 */
[----:B------:R-:W-:Y:S01]  /*30360*/  SHF.R.U64 R3, R2, UR4, R3 ;  /* 0x0000000402037c19 */ /* 0x000fe20008001203 */
[----:B------:R-:W-:Y:S01]  /*30370*/  ULDC UR4, c[0x0][0x638] ;  /* 0x00018e0000047ab9 */ /* 0x000fe20000000800 */
[----:B------:R-:W-:Y:S02]  /*30380*/  IMAD.MOV.U32 R4, RZ, RZ, 0x1 ;  /* 0x00000001ff047424 */ /* 0x000fe400078e00ff */
[C---:B------:R-:W-:Y:S01]  /*30390*/  IADD3 R2, -R3.reuse, RZ, RZ ;  /* 0x000000ff03027210 */ /* 0x040fe20007ffe1ff */
[----:B------:R-:W-:Y:S01]  /*303a0*/  IMAD R5, R3, UR13, R12 ;  /* 0x0000000d03057c24 */ /* 0x000fe2000f8e020c */
[----:B------:R-:W-:Y:S02]  /*303b0*/  PLOP3.LUT P1, PT, PT, PT, UP0, 0x40, 0x0 ;  /* 0x000000000000781c */ /* 0x000fe40003f2e808 */
[----:B------:R-:W-:Y:S01]  /*303c0*/  PLOP3.LUT P3, PT, PT, PT, UP0, 0x40, 0x0 ;  /* 0x000000000000781c */ /* 0x000fe20003f6e808 */
[----:B------:R-:W-:Y:S01]  /*303d0*/  IMAD R13, R2, UR4, R13 ;  /* 0x00000004020d7c24 */ /* 0x000fe2000f8e020d */
[----:B------:R-:W-:Y:S01]  /*303e0*/  ULDC UR4, c[0x0][0x610] ;  /* 0x0001840000047ab9 */ /* 0x000fe20000000800 */
[----:B------:R-:W-:Y:S01]  /*303f0*/  LOP3.LUT R2, R11, UR21, RZ, 0xc0, !PT ;  /* 0x000000150b027c12 */ /* 0x000fe2000f8ec0ff */
[----:B------:R-:W-:Y:S01]  /*30400*/  IMAD R8, R5, UR4, R8 ;  /* 0x0000000405087c24 */ /* 0x000fe2000f8e0208 */
[----:B------:R-:W-:-:S03]  /*30410*/  ULDC UR4, c[0x0][0x600] ;  /* 0x0001800000047ab9 */ /* 0x000fc60000000800 */
[----:B------:R-:W-:-:S05]  /*30420*/  IMAD R13, R13, UR4, R2 ;  /* 0x000000040d0d7c24 */ /* 0x000fca000f8e0202 */
[----:B------:R-:W-:Y:S02]  /*30430*/  SEL R2, R13, R8, P1 ;  /* 0x000000080d027207 */ /* 0x000fe40000800000 */
[----:B------:R-:W-:-:S07]  /*30440*/  SEL R3, R8, R13, P3 ;  /* 0x0000000d08037207 */ /* 0x000fce0001800000 */
.L_x_553:
[----:B------:R-:W-:Y:S05]  /*30450*/  BSYNC B1 ;  /* 0x0000000000017941 */ /* 0x000fea0003800000 */
.L_x_552:
[----:B------:R-:W-:-:S13]  /*30460*/  LOP3.LUT P1, RZ, R4, 0xff, RZ, 0xc0, !PT ;  /* 0x000000ff04ff7812 */ /* 0x000fda000782c0ff */
[----:B------:R-:W-:Y:S05]  /*30470*/  @P1 BRA `(.L_x_556) ;  /* 0xfffffff000981947 */ /* 0x000fea000383ffff */
[----:B------:R-:W-:Y:S05]  /*30480*/  BSYNC B0 ;  /* 0x0000000000007941 */ /* 0x000fea0003800000 */
.L_x_544:
[----:B------:R-:W-:-:S03]  /*30490*/  UMOV UR4, 0xffffffff ;  /* 0xffffffff00047882 */ /* 0x000fc60000000000 */
[----:B------:R-:W-:Y:S05]  /*304a0*/  BRA.DIV UR4, `(.L_x_557) ;  /* 0x0000000604887947 */ /* 0x000fea000b800000 */
[----:B------:R-:W-:-:S13]  /*304b0*/  ELECT P6, URZ, PT ;  /* 0x00000000003f782f */ /* 0x000fda00038c0000 */
.L_x_574:
[----:B------:R-:W-:Y:S04]  /*304c0*/  BSSY B0, `(.L_x_558) ;  /* 0x0000047000007945 */ /* 0x000fe80003800000 */
[----:B------:R-:W-:Y:S05]  /*304d0*/  @!P6 BRA `(.L_x_559) ;  /* 0x000000040014e947 */ /* 0x000fea0003800000 */
[----:B------:R-:W-:-:S04]  /*304e0*/  ULOP3.LUT UR4, UR37, 0x2, URZ, 0xfc, !UPT ;  /* 0x0000000225047892 */ /* 0x000fc8000f8efc3f */
[----:B------:R-:W-:-:S06]  /*304f0*/  UISETP.NE.AND UP0, UPT, UR4, 0x3, UPT ;  /* 0x000000030400788c */ /* 0x000fcc000bf05270 */
[----:B------:R-:W-:-:S13]  /*30500*/  PLOP3.LUT P0, PT, PT, PT, UP0, 0x80, 0x0 ;  /* 0x000000000000781c */ /* 0x000fda0003f0f008 */
[----:B------:R-:W-:Y:S05]  /*30510*/  @!P0 BRA `(.L_x_560) ;  /* 0x0000000000048947 */ /* 0x000fea0003800000 */
[----:B------:R-:W-:Y:S01]  /*30520*/  BPT.TRAP 0x1 ;  /* 0x000000040000795c */ /* 0x000fe20000300000 */
.L_x_560:
[----:B------:R-:W0:Y:S01]  /*30530*/  S2R R3, SR_CgaCtaId ;  /* 0x0000000000037919 */ /* 0x000e220000008800 */
[----:B------:R-:W-:Y:S02]  /*30540*/  MOV R0, 0x400 ;  /* 0x0000040000007802 */ /* 0x000fe40000000f00 */
[----:B------:R-:W-:Y:S02]  /*30550*/  SHF.L.U32 R2, R6, 0x1f, RZ ;  /* 0x0000001f06027819 */ /* 0x000fe400000006ff */
[----:B0-----:R-:W-:-:S04]  /*30560*/  LEA R0, R3, R0, 0x18 ;  /* 0x0000000003007211 */ /* 0x001fc800078ec0ff */
[----:B------:R-:W-:-:S04]  /*30570*/  IADD3 R0, R0, 0x38, RZ ;  /* 0x0000003800007810 */ /* 0x000fc80007ffe0ff */
[----:B------:R-:W-:-:S04]  /*30580*/  LEA R3, R7, R0, 0x3 ;  /* 0x0000000007037211 */ /* 0x000fc800078e18ff */
[----:B------:R-:W0:Y:S02]  /*30590*/  SYNCS.PHASECHK.TRANS64.TRYWAIT P0, [R3+URZ], R2 ;  /* 0x00000002030075a7 */ /* 0x000e24000800017f */
[----:B0-----:R-:W-:Y:S05]  /*305a0*/  @!P0 BRA `(.L_x_561) ;  /* 0x0000000400688947 */ /* 0x001fea0003800000 */
.L_x_575:
[----:B------:R-:W-:-:S05]  /*305b0*/  VIADD R7, R7, 0x1 ;  /* 0x0000000107077836 */ /* 0x000fca0000000000 */
[----:B------:R-:W-:-:S04]  /*305c0*/  ISETP.NE.AND P0, PT, R7, 0x7, PT ;  /* 0x000000070700780c */ /* 0x000fc80003f05270 */
[----:B0-----:R-:W-:Y:S02]  /*305d0*/  SEL R3, RZ, 0x1, P0 ;  /* 0x00000001ff037807 */ /* 0x001fe40000000000 */
[----:B------:R-:W-:Y:S02]  /*305e0*/  SEL R7, R7, RZ, P0 ;  /* 0x000000ff07077207 */ /* 0x000fe40000000000 */
[----:B------:R-:W-:Y:S02]  /*305f0*/  LOP3.LUT R6, R6, R3, RZ, 0x3c, !PT ;  /* 0x0000000306067212 */ /* 0x000fe400078e3cff */
[----:B------:R-:W-:Y:S02]  /*30600*/  LEA R3, R7, R0, 0x3 ;  /* 0x0000000007037211 */ /* 0x000fe400078e18ff */
[----:B------:R-:W-:-:S04]  /*30610*/  SHF.L.U32 R2, R6, 0x1f, RZ ;  /* 0x0000001f06027819 */ /* 0x000fc800000006ff */
[----:B------:R-:W0:Y:S02]  /*30620*/  SYNCS.PHASECHK.TRANS64.TRYWAIT P0, [R3+URZ], R2 ;  /* 0x00000002030075a7 */ /* 0x000e24000800017f */
[----:B0-----:R-:W-:Y:S05]  /*30630*/  @!P0 BRA `(.L_x_562) ;  /* 0x0000000400588947 */ /* 0x001fea0003800000 */
.L_x_576:
[----:B0-----:R-:W-:-:S04]  /*30640*/  IADD3 R2, R7, 0x1, RZ ;  /* 0x0000000107027810 */ /* 0x001fc80007ffe0ff */
[----:B------:R-:W-:-:S04]  /*30650*/  ISETP.NE.AND P0, PT, R2, 0x7, PT ;  /* 0x000000070200780c */ /* 0x000fc80003f05270 */
[----:B------:R-:W-:Y:S02]  /*30660*/  SEL R3, RZ, 0x1, P0 ;  /* 0x00000001ff037807 */ /* 0x000fe40000000000 */
[----:B------:R-:W-:Y:S02]  /*30670*/  SEL R5, R2, RZ, P0 ;  /* 0x000000ff02057207 */ /* 0x000fe40000000000 */
[----:B------:R-:W-:-:S03]  /*30680*/  LOP3.LUT R6, R6, R3, RZ, 0x3c, !PT ;  /* 0x0000000306067212 */ /* 0x000fc600078e3cff */
[----:B------:R-:W-:Y:S01]  /*30690*/  IMAD R3, R5, 0x8, R0 ;  /* 0x0000000805037824 */ /* 0x000fe200078e0200 */
[----:B------:R-:W-:-:S04]  /*306a0*/  SHF.L.U32 R2, R6, 0x1f, RZ ;  /* 0x0000001f06027819 */ /* 0x000fc800000006ff */
[----:B------:R-:W0:Y:S02]  /*306b0*/  SYNCS.PHASECHK.TRANS64.TRYWAIT P0, [R3+URZ], R2 ;  /* 0x00000002030075a7 */ /* 0x000e24000800017f */
[----:B0-----:R-:W-:Y:S05]  /*306c0*/  @!P0 BRA `(.L_x_563) ;  /* 0x0000000400488947 */ /* 0x001fea0003800000 */
.L_x_577:
[----:B0-----:R-:W-:-:S04]  /*306d0*/  IADD3 R2, R5, 0x1, RZ ;  /* 0x0000000105027810 */ /* 0x001fc80007ffe0ff */
[----:B------:R-:W-:-:S04]  /*306e0*/  ISETP.NE.AND P0, PT, R2, 0x7, PT ;  /* 0x000000070200780c */ /* 0x000fc80003f05270 */
[----:B------:R-:W-:Y:S02]  /*306f0*/  SEL R3, RZ, 0x1, P0 ;  /* 0x00000001ff037807 */ /* 0x000fe40000000000 */
[----:B------:R-:W-:Y:S02]  /*30700*/  SEL R5, R2, RZ, P0 ;  /* 0x000000ff02057207 */ /* 0x000fe40000000000 */
[----:B------:R-:W-:Y:S02]  /*30710*/  LOP3.LUT R6, R6, R3, RZ, 0x3c, !PT ;  /* 0x0000000306067212 */ /* 0x000fe400078e3cff */
[----:B------:R-:W-:Y:S02]  /*30720*/  LEA R3, R5, R0, 0x3 ;  /* 0x0000000005037211 */ /* 0x000fe400078e18ff */
[----:B------:R-:W-:-:S04]  /*30730*/  SHF.L.U32 R2, R6, 0x1f, RZ ;  /* 0x0000001f06027819 */ /* 0x000fc800000006ff */
[----:B------:R-:W0:Y:S02]  /*30740*/  SYNCS.PHASECHK.TRANS64.TRYWAIT P0, [R3+URZ], R2 ;  /* 0x00000002030075a7 */ /* 0x000e24000800017f */
[----:B0-----:R-:W-:Y:S05]  /*30750*/  @!P0 BRA `(.L_x_564) ;  /* 0x0000000400388947 */ /* 0x001fea0003800000 */
.L_x_578:
[----:B0-----:R-:W-:-:S05]  /*30760*/  VIADD R2, R5, 0x1 ;  /* 0x0000000105027836 */ /* 0x001fca0000000000 */
        /* <DEDUP_REMOVED lines=8> */
.L_x_579:
        /* <DEDUP_REMOVED lines=9> */
.L_x_580:
[----:B0-----:R-:W-:-:S04]  /*30880*/  IADD3 R2, R5, 0x1, RZ ;  /* 0x0000000105027810 */ /* 0x001fc80007ffe0ff */
[----:B------:R-:W-:-:S04]  /*30890*/  ISETP.NE.AND P0, PT, R2, 0x7, PT ;  /* 0x000000070200780c */ /* 0x000fc80003f05270 */
[----:B------:R-:W-:Y:S02]  /*308a0*/  SEL R4, RZ, 0x1, P0 ;  /* 0x00000001ff047807 */ /* 0x000fe40000000000 */
[----:B------:R-:W-:Y:S02]  /*308b0*/  SEL R3, R2, RZ, P0 ;  /* 0x000000ff02037207 */ /* 0x000fe40000000000 */
[----:B------:R-:W-:Y:S02]  /*308c0*/  LOP3.LUT R4, R7, R4, RZ, 0x3c, !PT ;  /* 0x0000000407047212 */ /* 0x000fe400078e3cff */
[----:B------:R-:W-:Y:S02]  /*308d0*/  LEA R3, R3, R0, 0x3 ;  /* 0x0000000003037211 */ /* 0x000fe400078e18ff */
[----:B------:R-:W-:-:S07]  /*308e0*/  SHF.L.U32 R0, R4, 0x1f, RZ ;  /* 0x0000001f04007819 */ /* 0x000fce00000006ff */
.L_x_567:
[----:B0-----:R0:W1:Y:S02]  /*308f0*/  SYNCS.PHASECHK.TRANS64.TRYWAIT P0, [R3+URZ], R0 ;  /* 0x00000000030075a7 */ /* 0x001064000800017f */
[----:B-1----:R-:W-:Y:S05]  /*30900*/  @!P0 NANOSLEEP.SYNCS 0x989680 ;  /* 0x009896800000895d */ /* 0x002fea0003900000 */
[----:B------:R-:W1:Y:S02]  /*30910*/  @!P0 SYNCS.PHASECHK.TRANS64 P0, [R3+URZ], R0 ;  /* 0x00000000030085a7 */ /* 0x000e64000800007f */
[----:B-1----:R-:W-:Y:S05]  /*30920*/  @!P0 BRA `(.L_x_567) ;  /* 0xfffffffc00f08947 */ /* 0x002fea000383ffff */
.L_x_559:
[----:B------:R-:W-:Y:S05]  /*30930*/  BSYNC B0 ;  /* 0x0000000000007941 */ /* 0x000fea0003800000 */
.L_x_558:
[----:B------:R-:W-:Y:S05]  /*30940*/  EXIT ;  /* 0x000000000000794d */ /* 0x000fea0003800000 */
.L_x_17:
[----:B-1----:R1:W4:Y:S02]  /*30950*/  SYNCS.PHASECHK.TRANS64.TRYWAIT P1, [R3+URZ], R0 ;  /* 0x00000000030075a7 */ /* 0x002324000802017f */
[----:B----4-:R-:W-:Y:S05]  /*30960*/  @!P1 NANOSLEEP.SYNCS 0x989680 ;  /* 0x009896800000995d */ /* 0x010fea0003900000 */
[----:B------:R-:W4:Y:S02]  /*30970*/  @!P1 SYNCS.PHASECHK.TRANS64 P1, [R3+URZ], R0 ;  /* 0x00000000030095a7 */ /* 0x000f24000802007f */
[----:B----4-:R-:W-:Y:S05]  /*30980*/  @!P1 BRA `(.L_x_17) ;  /* 0xfffffffc00f09947 */ /* 0x010fea000383ffff */
[----:B------:R-:W-:Y:S05]  /*30990*/  BRA `(.L_x_16) ;  /* 0xfffffd0800b87947 */ /* 0x000fea000383ffff */
.L_x_22:
[----:B-1----:R-:W-:-:S04]  /*309a0*/  IMAD.U32 R4, RZ, RZ, UR10 ;  /* 0x0000000aff047e24 */ /* 0x002fc8000f8e00ff */
[----:B------:R1:W2:Y:S03]  /*309b0*/  SYNCS.PHASECHK.TRANS64.TRYWAIT P1, [R4+URZ], R3 ;  /* 0x00000003040075a7 */ /* 0x0002a6000802017f */
[----:B--2---:R-:W-:Y:S05]  /*309c0*/  @!P1 NANOSLEEP.SYNCS 0x989680 ;  /* 0x009896800000995d */ /* 0x004fea0003900000 */
[----:B------:R-:W2:Y:S02]  /*309d0*/  @!P1 SYNCS.PHASECHK.TRANS64 P1, [R4+URZ], R3 ;  /* 0x00000003040095a7 */ /* 0x000ea4000802007f */
[----:B--2---:R-:W-:Y:S05]  /*309e0*/  @!P1 BRA `(.L_x_22) ;  /* 0xfffffffc00ec9947 */ /* 0x004fea000383ffff */
[----:B------:R-:W-:Y:S05]  /*309f0*/  BRA `(.L_x_21) ;  /* 0xfffffe0000187947 */ /* 0x000fea000383ffff */
.L_x_545:
[----:B------:R-:W-:Y:S01]  /*30a00*/  BSSY B1, `(.L_x_568) ;  /* 0x0000006000017945 */ /* 0x000fe20003800000 */
[----:B------:R-:W-:-:S07]  /*30a10*/  MOV R15, 0xffffffff ;  /* 0xffffffff000f7802 */ /* 0x000fce0000000f00 */
[----:B------:R-:W-:Y:S05]  /*30a20*/  WARPSYNC.COLLECTIVE R15, `(.L_x_569) ;  /* 0x000000000f0c7348 */ /* 0x000fea0003c00000 */
[----:B------:R-:W-:Y:S02]  /*30a30*/  ELECT P6, UR62, PT ;  /* 0x00000000003e782f */ /* 0x000fe400038c0000 */
[----:B------:R-:W-:Y:S01]  /*30a40*/  MOV R14, UR62 ;  /* 0x0000003e000e7c02 */ /* 0x000fe20008000f00 */
[----:B------:R-:W-:Y:S10]  /*30a50*/  ENDCOLLECTIVE ;  /* 0x000000000000791b */ /* 0x000ff40003800000 */
.L_x_569:
[----:B------:R-:W-:Y:S05]  /*30a60*/  BSYNC B1 ;  /* 0x0000000000017941 */ /* 0x000fea0003800000 */
.L_x_568:
[----:B------:R-:W-:Y:S05]  /*30a70*/  BRA `(.L_x_570) ;  /* 0xffffffec00247947 */ /* 0x000fea000383ffff */
.L_x_548:
[----:B-1----:R1:W2:Y:S02]  /*30a80*/  SYNCS.PHASECHK.TRANS64.TRYWAIT P1, [R14+URZ+0x38], R11 ;  /* 0x0000380b0e0075a7 */ /* 0x0022a4000802017f */
[----:B--2---:R-:W-:Y:S05]  /*30a90*/  @!P1 NANOSLEEP.SYNCS 0x989680 ;  /* 0x009896800000995d */ /* 0x004fea0003900000 */
[----:B------:R-:W2:Y:S02]  /*30aa0*/  @!P1 SYNCS.PHASECHK.TRANS64 P1, [R14+URZ+0x38], R11 ;  /* 0x0000380b0e0095a7 */ /* 0x000ea4000802007f */
[----:B--2---:R-:W-:Y:S05]  /*30ab0*/  @!P1 BRA `(.L_x_548) ;  /* 0xfffffffc00f09947 */ /* 0x004fea000383ffff */
[----:B------:R-:W-:Y:S05]  /*30ac0*/  BRA `(.L_x_571) ;  /* 0xffffffec00587947 */ /* 0x000fea000383ffff */
.L_x_557:
[----:B------:R-:W-:Y:S01]  /*30ad0*/  BSSY B0, `(.L_x_572) ;  /* 0x0000006000007945 */ /* 0x000fe20003800000 */
[----:B------:R-:W-:-:S07]  /*30ae0*/  MOV R15, 0xffffffff ;  /* 0xffffffff000f7802 */ /* 0x000fce0000000f00 */
[----:B------:R-:W-:Y:S05]  /*30af0*/  WARPSYNC.COLLECTIVE R15, `(.L_x_573) ;  /* 0x000000000f0c7348 */ /* 0x000fea0003c00000 */
[----:B------:R-:W-:Y:S02]  /*30b00*/  ELECT P6, UR62, PT ;  /* 0x00000000003e782f */ /* 0x000fe400038c0000 */
[----:B------:R-:W-:Y:S01]  /*30b10*/  MOV R14, UR62 ;  /* 0x0000003e000e7c02 */ /* 0x000fe20008000f00 */
[----:B------:R-:W-:Y:S10]  /*30b20*/  ENDCOLLECTIVE ;  /* 0x000000000000791b */ /* 0x000ff40003800000 */
.L_x_573:
[----:B------:R-:W-:Y:S05]  /*30b30*/  BSYNC B0 ;  /* 0x0000000000007941 */ /* 0x000fea0003800000 */
.L_x_572:
[----:B------:R-:W-:Y:S05]  /*30b40*/  BRA `(.L_x_574) ;  /* 0xfffffff8005c7947 */ /* 0x000fea000383ffff */
.L_x_561:
[----:B0-----:R0:W1:Y:S02]  /*30b50*/  SYNCS.PHASECHK.TRANS64.TRYWAIT P0, [R3+URZ], R2 ;  /* 0x00000002030075a7 */ /* 0x001064000800017f */
[----:B-1----:R-:W-:Y:S05]  /*30b60*/  @!P0 NANOSLEEP.SYNCS 0x989680 ;  /* 0x009896800000895d */ /* 0x002fea0003900000 */
[----:B------:R-:W1:Y:S02]  /*30b70*/  @!P0 SYNCS.PHASECHK.TRANS64 P0, [R3+URZ], R2 ;  /* 0x00000002030085a7 */ /* 0x000e64000800007f */
[----:B-1----:R-:W-:Y:S05]  /*30b80*/  @!P0 BRA `(.L_x_561) ;  /* 0xfffffffc00f08947 */ /* 0x002fea000383ffff */
[----:B------:R-:W-:Y:S05]  /*30b90*/  BRA `(.L_x_575) ;  /* 0xfffffff800847947 */ /* 0x000fea000383ffff */
.L_x_562:
[----:B0-----:R0:W1:Y:S02]  /*30ba0*/  SYNCS.PHASECHK.TRANS64.TRYWAIT P0, [R3+URZ], R2 ;  /* 0x00000002030075a7 */ /* 0x001064000800017f */
[----:B-1----:R-:W-:Y:S05]  /*30bb0*/  @!P0 NANOSLEEP.SYNCS 0x989680 ;  /* 0x009896800000895d */ /* 0x002fea0003900000 */
[----:B------:R-:W1:Y:S02]  /*30bc0*/  @!P0 SYNCS.PHASECHK.TRANS64 P0, [R3+URZ], R2 ;  /* 0x00000002030085a7 */ /* 0x000e64000800007f */
[----:B-1----:R-:W-:Y:S05]  /*30bd0*/  @!P0 BRA `(.L_x_562) ;  /* 0xfffffffc00f08947 */ /* 0x002fea000383ffff */
[----:B------:R-:W-:Y:S05]  /*30be0*/  BRA `(.L_x_576) ;  /* 0xfffffff800947947 */ /* 0x000fea000383ffff */
.L_x_563:
[----:B0-----:R0:W1:Y:S02]  /*30bf0*/  SYNCS.PHASECHK.TRANS64.TRYWAIT P0, [R3+URZ], R2 ;  /* 0x00000002030075a7 */ /* 0x001064000800017f */
[----:B-1----:R-:W-:Y:S05]  /*30c00*/  @!P0 NANOSLEEP.SYNCS 0x989680 ;  /* 0x009896800000895d */ /* 0x002fea0003900000 */
[----:B------:R-:W1:Y:S02]  /*30c10*/  @!P0 SYNCS.PHASECHK.TRANS64 P0, [R3+URZ], R2 ;  /* 0x00000002030085a7 */ /* 0x000e64000800007f */
[----:B-1----:R-:W-:Y:S05]  /*30c20*/  @!P0 BRA `(.L_x_563) ;  /* 0xfffffffc00f08947 */ /* 0x002fea000383ffff */
[----:B------:R-:W-:Y:S05]  /*30c30*/  BRA `(.L_x_577) ;  /* 0xfffffff800a47947 */ /* 0x000fea000383ffff */
.L_x_564:
[----:B0-----:R0:W1:Y:S02]  /*30c40*/  SYNCS.PHASECHK.TRANS64.TRYWAIT P0, [R3+URZ], R2 ;  /* 0x00000002030075a7 */ /* 0x001064000800017f */
[----:B-1----:R-:W-:Y:S05]  /*30c50*/  @!P0 NANOSLEEP.SYNCS 0x989680 ;  /* 0x009896800000895d */ /* 0x002fea0003900000 */
[----:B------:R-:W1:Y:S02]  /*30c60*/  @!P0 SYNCS.PHASECHK.TRANS64 P0, [R3+URZ], R2 ;  /* 0x00000002030085a7 */ /* 0x000e64000800007f */
[----:B-1----:R-:W-:Y:S05]  /*30c70*/  @!P0 BRA `(.L_x_564) ;  /* 0xfffffffc00f08947 */ /* 0x002fea000383ffff */
[----:B------:R-:W-:Y:S05]  /*30c80*/  BRA `(.L_x_578) ;  /* 0xfffffff800b47947 */ /* 0x000fea000383ffff */
.L_x_565:
[----:B0-----:R0:W1:Y:S02]  /*30c90*/  SYNCS.PHASECHK.TRANS64.TRYWAIT P0, [R3+URZ], R2 ;  /* 0x00000002030075a7 */ /* 0x001064000800017f */
[----:B-1----:R-:W-:Y:S05]  /*30ca0*/  @!P0 NANOSLEEP.SYNCS 0x989680 ;  /* 0x009896800000895d */ /* 0x002fea0003900000 */
[----:B------:R-:W1:Y:S02]  /*30cb0*/  @!P0 SYNCS.PHASECHK.TRANS64 P0, [R3+URZ], R2 ;  /* 0x00000002030085a7 */ /* 0x000e64000800007f */
[----:B-1----:R-:W-:Y:S05]  /*30cc0*/  @!P0 BRA `(.L_x_565) ;  /* 0xfffffffc00f08947 */ /* 0x002fea000383ffff */
[----:B------:R-:W-:Y:S05]  /*30cd0*/  BRA `(.L_x_579) ;  /* 0xfffffff800c47947 */ /* 0x000fea000383ffff */
.L_x_566:
[----:B0-----:R0:W1:Y:S02]  /*30ce0*/  SYNCS.PHASECHK.TRANS64.TRYWAIT P0, [R3+URZ], R2 ;  /* 0x00000002030075a7 */ /* 0x001064000800017f */
[----:B-1----:R-:W-:Y:S05]  /*30cf0*/  @!P0 NANOSLEEP.SYNCS 0x989680 ;  /* 0x009896800000895d */ /* 0x002fea0003900000 */
[----:B------:R-:W1:Y:S02]  /*30d00*/  @!P0 SYNCS.PHASECHK.TRANS64 P0, [R3+URZ], R2 ;  /* 0x00000002030085a7 */ /* 0x000e64000800007f */
[----:B-1----:R-:W-:Y:S05]  /*30d10*/  @!P0 BRA `(.L_x_566) ;  /* 0xfffffffc00f08947 */ /* 0x002fea000383ffff */
[----:B------:R-:W-:Y:S05]  /*30d20*/  BRA `(.L_x_580) ;  /* 0xfffffff800d47947 */ /* 0x000fea000383ffff */
.L_x_581:
[----:B------:R-:W-:-:S00]  /*30d30*/  BRA `(.L_x_581) ;  /* 0xfffffffc00fc7947 */ /* 0x000fc0000383ffff */
[----:B------:R-:W-:-:S00]  /*30d40*/  NOP ;  /* 0x0000000000007918 */ /* 0x000fc00000000000 */
        /* <DEDUP_REMOVED lines=11> */
.L_x_582:


//--------------------- .nv.global.init           --------------------------
	.section	.nv.global.init,"aw",@progbits
.nv.global.init:
	.type		$str$22,@object
	.size		$str$22,($str$23 - $str$22)
$str$22:
        /*0000*/ 	.byte	0x6b, 0x5f, 0x74, 0x69, 0x6c, 0x65, 0x5f, 0x63, 0x6f, 0x75, 0x6e, 0x74, 0x20, 0x3e, 0x3d, 0x20
        /*0010*/ 	.byte	0x31, 0x00
	.type		$str$23,@object
	.size		$str$23,(__unnamed_1 - $str$23)
$str$23:
        /*0012*/ 	.byte	0x2f, 0x74, 0x6d, 0x70, 0x2f, 0x63, 0x75, 0x74, 0x6c, 0x61, 0x73, 0x73, 0x5f, 0x73, 0x77, 0x65
        /*0022*/ 	.byte	0x65, 0x70, 0x5f, 0x73, 0x72, 0x63, 0x2f, 0x69, 0x6e, 0x63, 0x6c, 0x75, 0x64, 0x65, 0x2f, 0x63
        /*0032*/ 	.byte	0x75, 0x74, 0x6c, 0x61, 0x73, 0x73, 0x2f, 0x67, 0x65, 0x6d, 0x6d, 0x2f, 0x63, 0x6f, 0x6c, 0x6c
        /*0042*/ 	.byte	0x65, 0x63, 0x74, 0x69, 0x76, 0x65, 0x2f, 0x73, 0x6d, 0x39, 0x30, 0x5f, 0x6d, 0x6d, 0x61, 0x5f
        /*0052*/ 	.byte	0x74, 0x6d, 0x61, 0x5f, 0x67, 0x6d, 0x6d, 0x61, 0x5f, 0x73, 0x73, 0x5f, 0x77, 0x61, 0x72, 0x70
        /*0062*/ 	.byte	0x73, 0x70, 0x65, 0x63, 0x69, 0x61, 0x6c, 0x69, 0x7a, 0x65, 0x64, 0x2e, 0x68, 0x70, 0x70, 0x00
	.type		__unnamed_1,@object
	.size		__unnamed_1,(.L_0 - __unnamed_1)
__unnamed_1:
        /* <DEDUP_REMOVED lines=176> */
        /*0b72*/ 	.byte	0x6e, 0x74, 0x69, 0x74, 0x79, 0x5d, 0x00
.L_0:


//--------------------- .nv.shared._ZN7cutlass13device_kernelINS_4gemm6kernel13GemmUniversalIN4cute5tupleIJiiiiEEENS1_10collective13CollectiveMmaINS1_34MainloopSm90TmaGmmaWarpSpecializedILi7ENS5_IJNS4_1CILi1EEESB_SB_EEENS1_35KernelTmaWarpSpecializedCooperativeEEENS5_IJNSA_ILi256EEESF_NSA_ILi128EEEEEEfNS5_IJlSB_lEEEfSI_NS4_8TiledMMAINS4_8MMA_AtomIJNS4_4SM904GMMA30MMA_64x256x8_F32TF32TF32_SS_TNILNSM_7ScaleInE1ELSO_1EEEEEENS4_6LayoutINS5_IJNSA_ILi2EEESB_SB_EEENS5_IJSB_NSA_ILi0EEESU_EEEEENS5_IJNS4_10UnderscoreESX_SX_EEEEENS4_13SM90_TMA_LOADENS4_14ComposedLayoutINS4_7SwizzleILi3ELi4ELi3EEENS4_18smem_ptr_flag_bitsILi32EEENSR_INS5_IJNSA_ILi8EEENSA_ILi32EEEEEENS5_IJS17_SB_EEEEEEEvNS4_8identityES10_S1B_vS1C_EENS_8epilogue10collective6detail29Sm90TmaWarpSpecializedAdapterINS1F_15DefaultEpilogueIfSI_SI_NS1E_6thread17LinearCombinationIfLi1EffLNS1J_9ScaleType4KindE0ELNS_15FloatRoundStyleE2EfEENS1_15EpilogueDefaultEEEEEvvEEEEvNT_6ParamsE --------------------------
	.section	.nv.shared._ZN7cutlass13device_kernelINS_4gemm6kernel13GemmUniversalIN4cute5tupleIJiiiiEEENS1_10collective13CollectiveMmaINS1_34MainloopSm90TmaGmmaWarpSpecializedILi7ENS5_IJNS4_1CILi1EEESB_SB_EEENS1_35KernelTmaWarpSpecializedCooperativeEEENS5_IJNSA_ILi256EEESF_NSA_ILi128EEEEEEfNS5_IJlSB_lEEEfSI_NS4_8TiledMMAINS4_8MMA_AtomIJNS4_4SM904GMMA30MMA_64x256x8_F32TF32TF32_SS_TNILNSM_7ScaleInE1ELSO_1EEEEEENS4_6LayoutINS5_IJNSA_ILi2EEESB_SB_EEENS5_IJSB_NSA_ILi0EEESU_EEEEENS5_IJNS4_10UnderscoreESX_SX_EEEEENS4_13SM90_TMA_LOADENS4_14ComposedLayoutINS4_7SwizzleILi3ELi4ELi3EEENS4_18smem_ptr_flag_bitsILi32EEENSR_INS5_IJNSA_ILi8EEENSA_ILi32EEEEEENS5_IJS17_SB_EEEEEEEvNS4_8identityES10_S1B_vS1C_EENS_8epilogue10collective6detail29Sm90TmaWarpSpecializedAdapterINS1F_15DefaultEpilogueIfSI_SI_NS1E_6thread17LinearCombinationIfLi1EffLNS1J_9ScaleType4KindE0ELNS_15FloatRoundStyleE2EfEENS1_15EpilogueDefaultEEEEEvvEEEEvNT_6ParamsE,"aw",@nobits
	.sectionflags	@""
	.align	16
	.zero		1024


//--------------------- .nv.shared.reserved.0     --------------------------
	.section	.nv.shared.reserved.0,"aw",@nobits
	.weak		__nv_reservedSMEM_offset_0_alias
	.size		__nv_reservedSMEM_offset_0_alias, 0, 0
	.other		__nv_reservedSMEM_offset_0_alias,@"STO_CUDA_RESERVED_SHARED STV_DEFAULT"
__nv_reservedSMEM_offset_0_alias:
	.zero		0


//--------------------- .nv.global                --------------------------
	.section	.nv.global,"aw",@nobits
.nv.global:
	.type		_ZN40_INTERNAL_3dbea343_4_k_cu_bc2cbb33_214014cute1_E,@object
	.size		_ZN40_INTERNAL_3dbea343_4_k_cu_bc2cbb33_214014cute1_E,(_ZN40_INTERNAL_3dbea343_4_k_cu_bc2cbb33_214014cuda3std3__45__cpo6cbeginE - _ZN40_INTERNAL_3dbea343_4_k_cu_bc2cbb33_214014cute1_E)
_ZN40_INTERNAL_3dbea343_4_k_cu_bc2cbb33_214014cute1_E:
	.zero		1
	.type		_ZN40_INTERNAL_3dbea343_4_k_cu_bc2cbb33_214014cuda3std3__45__cpo6cbeginE,@object
	.size		_ZN40_INTERNAL_3dbea343_4_k_cu_bc2cbb33_214014cuda3std3__45__cpo6cbeginE,(_ZN40_INTERNAL_3dbea343_4_k_cu_bc2cbb33_214014cuda3std3__48in_placeE - _ZN40_INTERNAL_3dbea343_4_k_cu_bc2cbb33_214014cuda3std3__45__cpo6cbeginE)
_ZN40_INTERNAL_3dbea343_4_k_cu_bc2cbb33_214014cuda3std3__45__cpo6cbeginE:
	.zero		1
	.type		_ZN40_INTERNAL_3dbea343_4_k_cu_bc2cbb33_214014cuda3std3__48in_placeE,@object
	.size		_ZN40_INTERNAL_3dbea343_4_k_cu_bc2cbb33_214014cuda3std3__48in_placeE,(_ZN40_INTERNAL_3dbea343_4_k_cu_bc2cbb33_214014cuda3std6ranges3__45__cpo9iter_moveE - _ZN40_INTERNAL_3dbea343_4_k_cu_bc2cbb33_214014cuda3std3__48in_placeE)
_ZN40_INTERNAL_3dbea343_4_k_cu_bc2cbb33_214014cuda3std3__48in_placeE:
	.zero		1
	.type		_ZN40_INTERNAL_3dbea343_4_k_cu_bc2cbb33_214014cuda3std6ranges3__45__cpo9iter_moveE,@object
	.size		_ZN40_INTERNAL_3dbea343_4_k_cu_bc2cbb33_214014cuda3std6ranges3__45__cpo9iter_moveE,(_ZN40_INTERNAL_3dbea343_4_k_cu_bc2cbb33_214014cuda3std3__45__cpo5beginE - _ZN40_INTERNAL_3dbea343_4_k_cu_bc2cbb33_214014cuda3std6ranges3__45__cpo9iter_moveE)
_ZN40_INTERNAL_3dbea343_4_k_cu_bc2cbb33_214014cuda3std6ranges3__45__cpo9iter_moveE:
	.zero		1
	.type		_ZN40_INTERNAL_3dbea343_4_k_cu_bc2cbb33_214014cuda3std3__45__cpo5beginE,@object
	.size		_ZN40_INTERNAL_3dbea343_4_k_cu_bc2cbb33_214014cuda3std3__45__cpo5beginE,(_ZN40_INTERNAL_3dbea343_4_k_cu_bc2cbb33_214014cuda3std3__442_GLOBAL__N__3dbea343_4_k_cu_bc2cbb33_214016ignoreE - _ZN40_INTERNAL_3dbea343_4_k_cu_bc2cbb33_214014cuda3std3__45__cpo5beginE)
_ZN40_INTERNAL_3dbea343_4_k_cu_bc2cbb33_214014cuda3std3__45__cpo5beginE:
	.zero		1
	.type		_ZN40_INTERNAL_3dbea343_4_k_cu_bc2cbb33_214014cuda3std3__442_GLOBAL__N__3dbea343_4_k_cu_bc2cbb33_214016ignoreE,@object
	.size		_ZN40_INTERNAL_3dbea343_4_k_cu_bc2cbb33_214014cuda3std3__442_GLOBAL__N__3dbea343_4_k_cu_bc2cbb33_214016ignoreE,(_ZN40_INTERNAL_3dbea343_4_k_cu_bc2cbb33_214014cute7productE - _ZN40_INTERNAL_3dbea343_4_k_cu_bc2cbb33_214014cuda3std3__442_GLOBAL__N__3dbea343_4_k_cu_bc2cbb33_214016ignoreE)
_ZN40_INTERNAL_3dbea343_4_k_cu_bc2cbb33_214014cuda3std3__442_GLOBAL__N__3dbea343_4_k_cu_bc2cbb33_214016ignoreE:
	.zero		1
	.type		_ZN40_INTERNAL_3dbea343_4_k_cu_bc2cbb33_214014cute7productE,@object
	.size		_ZN40_INTERNAL_3dbea343_4_k_cu_bc2cbb33_214014cute7productE,(_ZN40_INTERNAL_3dbea343_4_k_cu_bc2cbb33_214014cuda3std3__45__cpo3endE - _ZN40_INTERNAL_3dbea343_4_k_cu_bc2cbb33_214014cute7productE)
_ZN40_INTERNAL_3dbea343_4_k_cu_bc2cbb33_214014cute7productE:
	.zero		1
	.type		_ZN40_INTERNAL_3dbea343_4_k_cu_bc2cbb33_214014cuda3std3__45__cpo3endE,@object
	.size		_ZN40_INTERNAL_3dbea343_4_k_cu_bc2cbb33_214014cuda3std3__45__cpo3endE,(_ZN40_INTERNAL_3dbea343_4_k_cu_bc2cbb33_214014cuda3std3__419piecewise_constructE - _ZN40_INTERNAL_3dbea343_4_k_cu_bc2cbb33_214014cuda3std3__45__cpo3endE)
_ZN40_INTERNAL_3dbea343_4_k_cu_bc2cbb33_214014cuda3std3__45__cpo3endE:
	.zero		1
	.type		_ZN40_INTERNAL_3dbea343_4_k_cu_bc2cbb33_214014cuda3std3__419piecewise_constructE,@object
	.size		_ZN40_INTERNAL_3dbea343_4_k_cu_bc2cbb33_214014cuda3std3__419piecewise_constructE,(_ZN40_INTERNAL_3dbea343_4_k_cu_bc2cbb33_214014cuda3std3__45__cpo4cendE - _ZN40_INTERNAL_3dbea343_4_k_cu_bc2cbb33_214014cuda3std3__419piecewise_constructE)
_ZN40_INTERNAL_3dbea343_4_k_cu_bc2cbb33_214014cuda3std3__419piecewise_constructE:
	.zero		1
	.type		_ZN40_INTERNAL_3dbea343_4_k_cu_bc2cbb33_214014cuda3std3__45__cpo4cendE,@object
	.size		_ZN40_INTERNAL_3dbea343_4_k_cu_bc2cbb33_214014cuda3std3__45__cpo4cendE,(_ZN40_INTERNAL_3dbea343_4_k_cu_bc2cbb33_214014cuda3std6ranges3__45__cpo4swapE - _ZN40_INTERNAL_3dbea343_4_k_cu_bc2cbb33_214014cuda3std3__45__cpo4cendE)
_ZN40_INTERNAL_3dbea343_4_k_cu_bc2cbb33_214014cuda3std3__45__cpo4cendE:
	.zero		1
	.type		_ZN40_INTERNAL_3dbea343_4_k_cu_bc2cbb33_214014cuda3std6ranges3__45__cpo4swapE,@object
	.size		_ZN40_INTERNAL_3dbea343_4_k_cu_bc2cbb33_214014cuda3std6ranges3__45__cpo4swapE,(.L_8 - _ZN40_INTERNAL_3dbea343_4_k_cu_bc2cbb33_214014cuda3std6ranges3__45__cpo4swapE)
_ZN40_INTERNAL_3dbea343_4_k_cu_bc2cbb33_214014cuda3std6ranges3__45__cpo4swapE:
	.zero		1
.L_8:


//--------------------- .nv.constant0._ZN7cutlass13device_kernelINS_4gemm6kernel13GemmUniversalIN4cute5tupleIJiiiiEEENS1_10collective13CollectiveMmaINS1_34MainloopSm90TmaGmmaWarpSpecializedILi7ENS5_IJNS4_1CILi1EEESB_SB_EEENS1_35KernelTmaWarpSpecializedCooperativeEEENS5_IJNSA_ILi256EEESF_NSA_ILi128EEEEEEfNS5_IJlSB_lEEEfSI_NS4_8TiledMMAINS4_8MMA_AtomIJNS4_4SM904GMMA30MMA_64x256x8_F32TF32TF32_SS_TNILNSM_7ScaleInE1ELSO_1EEEEEENS4_6LayoutINS5_IJNSA_ILi2EEESB_SB_EEENS5_IJSB_NSA_ILi0EEESU_EEEEENS5_IJNS4_10UnderscoreESX_SX_EEEEENS4_13SM90_TMA_LOADENS4_14ComposedLayoutINS4_7SwizzleILi3ELi4ELi3EEENS4_18smem_ptr_flag_bitsILi32EEENSR_INS5_IJNSA_ILi8EEENSA_ILi32EEEEEENS5_IJS17_SB_EEEEEEEvNS4_8identityES10_S1B_vS1C_EENS_8epilogue10collective6detail29Sm90TmaWarpSpecializedAdapterINS1F_15DefaultEpilogueIfSI_SI_NS1E_6thread17LinearCombinationIfLi1EffLNS1J_9ScaleType4KindE0ELNS_15FloatRoundStyleE2EfEENS1_15EpilogueDefaultEEEEEvvEEEEvNT_6ParamsE --------------------------
	.section	.nv.constant0._ZN7cutlass13device_kernelINS_4gemm6kernel13GemmUniversalIN4cute5tupleIJiiiiEEENS1_10collective13CollectiveMmaINS1_34MainloopSm90TmaGmmaWarpSpecializedILi7ENS5_IJNS4_1CILi1EEESB_SB_EEENS1_35KernelTmaWarpSpecializedCooperativeEEENS5_IJNSA_ILi256EEESF_NSA_ILi128EEEEEEfNS5_IJlSB_lEEEfSI_NS4_8TiledMMAINS4_8MMA_AtomIJNS4_4SM904GMMA30MMA_64x256x8_F32TF32TF32_SS_TNILNSM_7ScaleInE1ELSO_1EEEEEENS4_6LayoutINS5_IJNSA_ILi2EEESB_SB_EEENS5_IJSB_NSA_ILi0EEESU_EEEEENS5_IJNS4_10UnderscoreESX_SX_EEEEENS4_13SM90_TMA_LOADENS4_14ComposedLayoutINS4_7SwizzleILi3ELi4ELi3EEENS4_18smem_ptr_flag_bitsILi32EEENSR_INS5_IJNSA_ILi8EEENSA_ILi32EEEEEENS5_IJS17_SB_EEEEEEEvNS4_8identityES10_S1B_vS1C_EENS_8epilogue10collective6detail29Sm90TmaWarpSpecializedAdapterINS1F_15DefaultEpilogueIfSI_SI_NS1E_6thread17LinearCombinationIfLi1EffLNS1J_9ScaleType4KindE0ELNS_15FloatRoundStyleE2EfEENS1_15EpilogueDefaultEEEEEvvEEEEvNT_6ParamsE,"a",@progbits
	.sectionflags	@""
	.align	4
.nv.constant0._ZN7cutlass13device_kernelINS_4gemm6kernel13GemmUniversalIN4cute5tupleIJiiiiEEENS1_10collective13CollectiveMmaINS1_34MainloopSm90TmaGmmaWarpSpecializedILi7ENS5_IJNS4_1CILi1EEESB_SB_EEENS1_35KernelTmaWarpSpecializedCooperativeEEENS5_IJNSA_ILi256EEESF_NSA_ILi128EEEEEEfNS5_IJlSB_lEEEfSI_NS4_8TiledMMAINS4_8MMA_AtomIJNS4_4SM904GMMA30MMA_64x256x8_F32TF32TF32_SS_TNILNSM_7ScaleInE1ELSO_1EEEEEENS4_6LayoutINS5_IJNSA_ILi2EEESB_SB_EEENS5_IJSB_NSA_ILi0EEESU_EEEEENS5_IJNS4_10UnderscoreESX_SX_EEEEENS4_13SM90_TMA_LOADENS4_14ComposedLayoutINS4_7SwizzleILi3ELi4ELi3EEENS4_18smem_ptr_flag_bitsILi32EEENSR_INS5_IJNSA_ILi8EEENSA_ILi32EEEEEENS5_IJS17_SB_EEEEEEEvNS4_8identityES10_S1B_vS1C_EENS_8epilogue10collective6detail29Sm90TmaWarpSpecializedAdapterINS1F_15DefaultEpilogueIfSI_SI_NS1E_6thread17LinearCombinationIfLi1EffLNS1J_9ScaleType4KindE0ELNS_15FloatRoundStyleE2EfEENS1_15EpilogueDefaultEEEEEvvEEEEvNT_6ParamsE:
	.zero		1664


//--------------------- SYMBOLS --------------------------

	.type		.nv.reservedSmem.offset0,@object
	.size		.nv.reservedSmem.offset0,0x4
	.type		__assertfail,@function
